//
// Generated by NVIDIA NVVM Compiler
//
// Compiler Build ID: CL-36424714
// Cuda compilation tools, release 13.0, V13.0.88
// Based on NVVM 20.0.0
//

.version 9.0
.target sm_100
.address_size 64

	// .globl	adx_batch_f32

.visible .entry adx_batch_f32(
	.param .u64 .ptr .align 1 adx_batch_f32_param_0,
	.param .u64 .ptr .align 1 adx_batch_f32_param_1,
	.param .u64 .ptr .align 1 adx_batch_f32_param_2,
	.param .u64 .ptr .align 1 adx_batch_f32_param_3,
	.param .u32 adx_batch_f32_param_4,
	.param .u32 adx_batch_f32_param_5,
	.param .u32 adx_batch_f32_param_6,
	.param .u64 .ptr .align 1 adx_batch_f32_param_7
)
{
	.reg .pred 	%p<80>;
	.reg .b32 	%r<109>;
	.reg .b32 	%f<51>;
	.reg .b64 	%rd<111>;
	.reg .b64 	%fd<376>;

	ld.param.u64 	%rd36, [adx_batch_f32_param_0];
	ld.param.u64 	%rd37, [adx_batch_f32_param_1];
	ld.param.u64 	%rd38, [adx_batch_f32_param_2];
	ld.param.u64 	%rd39, [adx_batch_f32_param_3];
	ld.param.u32 	%r47, [adx_batch_f32_param_5];
	ld.param.u64 	%rd40, [adx_batch_f32_param_7];
	cvta.to.global.u64 	%rd1, %rd38;
	cvta.to.global.u64 	%rd2, %rd37;
	cvta.to.global.u64 	%rd3, %rd36;
	mov.u32 	%r48, %ctaid.x;
	mov.u32 	%r49, %ntid.x;
	mov.u32 	%r50, %tid.x;
	mad.lo.s32 	%r1, %r48, %r49, %r50;
	setp.ge.s32 	%p1, %r1, %r47;
	@%p1 bra 	$L__BB0_59;
	ld.param.u32 	%r77, [adx_batch_f32_param_4];
	cvta.to.global.u64 	%rd41, %rd39;
	cvta.to.global.u64 	%rd4, %rd40;
	mul.wide.s32 	%rd42, %r1, 4;
	add.s64 	%rd43, %rd41, %rd42;
	ld.global.nc.u32 	%r2, [%rd43];
	mul.lo.s32 	%r3, %r77, %r1;
	mul.wide.s32 	%rd44, %r3, 4;
	add.s64 	%rd5, %rd4, %rd44;
	setp.lt.s32 	%p2, %r77, 1;
	@%p2 bra 	$L__BB0_14;
	ld.param.u32 	%r78, [adx_batch_f32_param_4];
	and.b32  	%r4, %r78, 15;
	setp.lt.u32 	%p3, %r78, 16;
	mov.b32 	%r95, 0;
	@%p3 bra 	$L__BB0_5;
	ld.param.u32 	%r79, [adx_batch_f32_param_4];
	and.b32  	%r95, %r79, 2147483632;
	neg.s32 	%r93, %r95;
	add.s64 	%rd46, %rd44, %rd4;
	add.s64 	%rd103, %rd46, 32;
$L__BB0_4:
	.pragma "nounroll";
	mov.b32 	%r52, 2143289344;
	st.global.u32 	[%rd103+-32], %r52;
	st.global.u32 	[%rd103+-28], %r52;
	st.global.u32 	[%rd103+-24], %r52;
	st.global.u32 	[%rd103+-20], %r52;
	st.global.u32 	[%rd103+-16], %r52;
	st.global.u32 	[%rd103+-12], %r52;
	st.global.u32 	[%rd103+-8], %r52;
	st.global.u32 	[%rd103+-4], %r52;
	st.global.u32 	[%rd103], %r52;
	st.global.u32 	[%rd103+4], %r52;
	st.global.u32 	[%rd103+8], %r52;
	st.global.u32 	[%rd103+12], %r52;
	st.global.u32 	[%rd103+16], %r52;
	st.global.u32 	[%rd103+20], %r52;
	st.global.u32 	[%rd103+24], %r52;
	st.global.u32 	[%rd103+28], %r52;
	add.s32 	%r93, %r93, 16;
	add.s64 	%rd103, %rd103, 64;
	setp.ne.s32 	%p4, %r93, 0;
	@%p4 bra 	$L__BB0_4;
$L__BB0_5:
	setp.eq.s32 	%p5, %r4, 0;
	@%p5 bra 	$L__BB0_14;
	ld.param.u32 	%r80, [adx_batch_f32_param_4];
	and.b32  	%r10, %r80, 7;
	setp.lt.u32 	%p6, %r4, 8;
	@%p6 bra 	$L__BB0_8;
	mul.wide.u32 	%rd47, %r95, 4;
	add.s64 	%rd48, %rd5, %rd47;
	mov.b32 	%r53, 2143289344;
	st.global.u32 	[%rd48], %r53;
	st.global.u32 	[%rd48+4], %r53;
	st.global.u32 	[%rd48+8], %r53;
	st.global.u32 	[%rd48+12], %r53;
	st.global.u32 	[%rd48+16], %r53;
	st.global.u32 	[%rd48+20], %r53;
	st.global.u32 	[%rd48+24], %r53;
	st.global.u32 	[%rd48+28], %r53;
	add.s32 	%r95, %r95, 8;
$L__BB0_8:
	setp.eq.s32 	%p7, %r10, 0;
	@%p7 bra 	$L__BB0_14;
	ld.param.u32 	%r81, [adx_batch_f32_param_4];
	and.b32  	%r13, %r81, 3;
	setp.lt.u32 	%p8, %r10, 4;
	@%p8 bra 	$L__BB0_11;
	mul.wide.u32 	%rd49, %r95, 4;
	add.s64 	%rd50, %rd5, %rd49;
	mov.b32 	%r54, 2143289344;
	st.global.u32 	[%rd50], %r54;
	st.global.u32 	[%rd50+4], %r54;
	st.global.u32 	[%rd50+8], %r54;
	st.global.u32 	[%rd50+12], %r54;
	add.s32 	%r95, %r95, 4;
$L__BB0_11:
	setp.eq.s32 	%p9, %r13, 0;
	@%p9 bra 	$L__BB0_14;
	mul.wide.u32 	%rd52, %r95, 4;
	add.s64 	%rd53, %rd44, %rd52;
	add.s64 	%rd104, %rd4, %rd53;
	neg.s32 	%r97, %r13;
$L__BB0_13:
	.pragma "nounroll";
	mov.b32 	%r55, 2143289344;
	st.global.u32 	[%rd104], %r55;
	add.s64 	%rd104, %rd104, 4;
	add.s32 	%r97, %r97, 1;
	setp.ne.s32 	%p10, %r97, 0;
	@%p10 bra 	$L__BB0_13;
$L__BB0_14:
	setp.lt.s32 	%p11, %r2, 1;
	@%p11 bra 	$L__BB0_59;
	ld.param.u32 	%r86, [adx_batch_f32_param_6];
	ld.param.u32 	%r82, [adx_batch_f32_param_4];
	setp.lt.s32 	%p12, %r86, 0;
	add.s32 	%r103, %r2, %r86;
	setp.ge.s32 	%p13, %r103, %r82;
	or.pred  	%p14, %p12, %p13;
	@%p14 bra 	$L__BB0_59;
	ld.param.u32 	%r87, [adx_batch_f32_param_6];
	mul.wide.u32 	%rd54, %r87, 4;
	add.s64 	%rd12, %rd3, %rd54;
	add.s64 	%rd13, %rd2, %rd54;
	add.s64 	%rd14, %rd1, %rd54;
	ld.global.nc.f32 	%f48, [%rd14];
	ld.global.nc.f32 	%f11, [%rd13];
	cvt.f64.f32 	%fd342, %f11;
	ld.global.nc.f32 	%f12, [%rd12];
	cvt.f64.f32 	%fd341, %f12;
	setp.lt.u32 	%p15, %r2, 4;
	mov.f64 	%fd344, 0d0000000000000000;
	mov.b32 	%r101, 1;
	mov.f64 	%fd343, %fd344;
	mov.f64 	%fd345, %fd344;
	@%p15 bra 	$L__BB0_20;
	ld.param.u32 	%r88, [adx_batch_f32_param_6];
	and.b32  	%r58, %r2, 2147483644;
	neg.s32 	%r99, %r58;
	add.s32 	%r59, %r88, 1;
	mul.wide.u32 	%rd106, %r59, 4;
	mul.wide.u32 	%rd105, %r88, 4;
	mov.f64 	%fd344, 0d0000000000000000;
	mov.b32 	%r98, 0;
$L__BB0_18:
	.pragma "nounroll";
	ld.param.u64 	%rd100, [adx_batch_f32_param_2];
	ld.param.u64 	%rd97, [adx_batch_f32_param_1];
	ld.param.u64 	%rd94, [adx_batch_f32_param_0];
	cvt.f64.f32 	%fd112, %f48;
	cvta.to.global.u64 	%rd55, %rd94;
	add.s64 	%rd56, %rd55, %rd106;
	ld.global.nc.f32 	%f13, [%rd56];
	cvt.f64.f32 	%fd113, %f13;
	cvta.to.global.u64 	%rd57, %rd97;
	add.s64 	%rd58, %rd57, %rd106;
	ld.global.nc.f32 	%f14, [%rd58];
	cvt.f64.f32 	%fd114, %f14;
	sub.f64 	%fd115, %fd113, %fd114;
	sub.f64 	%fd116, %fd113, %fd112;
	abs.f64 	%fd117, %fd116;
	sub.f64 	%fd118, %fd114, %fd112;
	abs.f64 	%fd119, %fd118;
	max.f64 	%fd120, %fd115, %fd117;
	max.f64 	%fd121, %fd120, %fd119;
	sub.f64 	%fd122, %fd113, %fd341;
	sub.f64 	%fd123, %fd342, %fd114;
	setp.gt.f64 	%p16, %fd122, %fd123;
	setp.gt.f64 	%p17, %fd122, 0d0000000000000000;
	add.f64 	%fd124, %fd343, %fd122;
	selp.f64 	%fd125, %fd124, %fd343, %p16;
	selp.f64 	%fd126, %fd125, %fd343, %p17;
	setp.gt.f64 	%p18, %fd123, %fd122;
	setp.gt.f64 	%p19, %fd123, 0d0000000000000000;
	add.f64 	%fd127, %fd344, %fd123;
	selp.f64 	%fd128, %fd127, %fd344, %p19;
	selp.f64 	%fd129, %fd128, %fd344, %p18;
	add.f64 	%fd130, %fd345, %fd121;
	cvta.to.global.u64 	%rd59, %rd100;
	add.s64 	%rd60, %rd59, %rd106;
	ld.global.nc.f32 	%f15, [%rd60];
	cvt.f64.f32 	%fd131, %f15;
	add.s64 	%rd61, %rd55, %rd105;
	ld.global.nc.f32 	%f16, [%rd61+8];
	cvt.f64.f32 	%fd132, %f16;
	add.s64 	%rd62, %rd57, %rd105;
	ld.global.nc.f32 	%f17, [%rd62+8];
	cvt.f64.f32 	%fd133, %f17;
	sub.f64 	%fd134, %fd132, %fd133;
	sub.f64 	%fd135, %fd132, %fd131;
	abs.f64 	%fd136, %fd135;
	sub.f64 	%fd137, %fd133, %fd131;
	abs.f64 	%fd138, %fd137;
	max.f64 	%fd139, %fd134, %fd136;
	max.f64 	%fd140, %fd139, %fd138;
	sub.f64 	%fd141, %fd132, %fd113;
	sub.f64 	%fd142, %fd114, %fd133;
	setp.gt.f64 	%p20, %fd141, %fd142;
	setp.gt.f64 	%p21, %fd141, 0d0000000000000000;
	add.f64 	%fd143, %fd126, %fd141;
	selp.f64 	%fd144, %fd143, %fd126, %p20;
	selp.f64 	%fd145, %fd144, %fd126, %p21;
	setp.gt.f64 	%p22, %fd142, %fd141;
	setp.gt.f64 	%p23, %fd142, 0d0000000000000000;
	add.f64 	%fd146, %fd129, %fd142;
	selp.f64 	%fd147, %fd146, %fd129, %p23;
	selp.f64 	%fd148, %fd147, %fd129, %p22;
	add.f64 	%fd149, %fd130, %fd140;
	add.s64 	%rd63, %rd59, %rd105;
	ld.global.nc.f32 	%f18, [%rd63+8];
	cvt.f64.f32 	%fd150, %f18;
	ld.global.nc.f32 	%f19, [%rd61+12];
	cvt.f64.f32 	%fd151, %f19;
	ld.global.nc.f32 	%f20, [%rd62+12];
	cvt.f64.f32 	%fd152, %f20;
	sub.f64 	%fd153, %fd151, %fd152;
	sub.f64 	%fd154, %fd151, %fd150;
	abs.f64 	%fd155, %fd154;
	sub.f64 	%fd156, %fd152, %fd150;
	abs.f64 	%fd157, %fd156;
	max.f64 	%fd158, %fd153, %fd155;
	max.f64 	%fd159, %fd158, %fd157;
	sub.f64 	%fd160, %fd151, %fd132;
	sub.f64 	%fd161, %fd133, %fd152;
	setp.gt.f64 	%p24, %fd160, %fd161;
	setp.gt.f64 	%p25, %fd160, 0d0000000000000000;
	add.f64 	%fd162, %fd145, %fd160;
	selp.f64 	%fd163, %fd162, %fd145, %p24;
	selp.f64 	%fd164, %fd163, %fd145, %p25;
	setp.gt.f64 	%p26, %fd161, %fd160;
	setp.gt.f64 	%p27, %fd161, 0d0000000000000000;
	add.f64 	%fd165, %fd148, %fd161;
	selp.f64 	%fd166, %fd165, %fd148, %p27;
	selp.f64 	%fd167, %fd166, %fd148, %p26;
	add.f64 	%fd168, %fd149, %fd159;
	ld.global.nc.f32 	%f21, [%rd63+12];
	cvt.f64.f32 	%fd169, %f21;
	ld.global.nc.f32 	%f22, [%rd61+16];
	cvt.f64.f32 	%fd341, %f22;
	ld.global.nc.f32 	%f23, [%rd62+16];
	cvt.f64.f32 	%fd342, %f23;
	sub.f64 	%fd170, %fd341, %fd342;
	sub.f64 	%fd171, %fd341, %fd169;
	abs.f64 	%fd172, %fd171;
	sub.f64 	%fd173, %fd342, %fd169;
	abs.f64 	%fd174, %fd173;
	max.f64 	%fd175, %fd170, %fd172;
	max.f64 	%fd176, %fd175, %fd174;
	sub.f64 	%fd177, %fd341, %fd151;
	sub.f64 	%fd178, %fd152, %fd342;
	setp.gt.f64 	%p28, %fd177, %fd178;
	setp.gt.f64 	%p29, %fd177, 0d0000000000000000;
	add.f64 	%fd179, %fd164, %fd177;
	selp.f64 	%fd180, %fd179, %fd164, %p28;
	selp.f64 	%fd343, %fd180, %fd164, %p29;
	setp.gt.f64 	%p30, %fd178, %fd177;
	setp.gt.f64 	%p31, %fd178, 0d0000000000000000;
	add.f64 	%fd181, %fd167, %fd178;
	selp.f64 	%fd182, %fd181, %fd167, %p31;
	selp.f64 	%fd344, %fd182, %fd167, %p30;
	add.f64 	%fd345, %fd168, %fd176;
	ld.global.nc.f32 	%f48, [%rd63+16];
	add.s32 	%r99, %r99, 4;
	add.s64 	%rd106, %rd106, 16;
	add.s64 	%rd105, %rd105, 16;
	add.s32 	%r98, %r98, 4;
	setp.ne.s32 	%p32, %r99, 0;
	@%p32 bra 	$L__BB0_18;
	add.s32 	%r101, %r98, 1;
$L__BB0_20:
	ld.param.u64 	%rd98, [adx_batch_f32_param_1];
	ld.param.u64 	%rd95, [adx_batch_f32_param_0];
	cvta.to.global.u64 	%rd21, %rd98;
	cvta.to.global.u64 	%rd22, %rd95;
	and.b32  	%r27, %r2, 3;
	setp.eq.s32 	%p33, %r27, 0;
	@%p33 bra 	$L__BB0_25;
	setp.eq.s32 	%p34, %r27, 1;
	@%p34 bra 	$L__BB0_23;
	ld.param.u32 	%r89, [adx_batch_f32_param_6];
	ld.param.u64 	%rd101, [adx_batch_f32_param_2];
	cvt.f64.f32 	%fd184, %f48;
	add.s32 	%r60, %r101, %r89;
	mul.wide.u32 	%rd64, %r60, 4;
	add.s64 	%rd65, %rd22, %rd64;
	ld.global.nc.f32 	%f24, [%rd65];
	cvt.f64.f32 	%fd185, %f24;
	add.s64 	%rd66, %rd21, %rd64;
	ld.global.nc.f32 	%f25, [%rd66];
	cvt.f64.f32 	%fd186, %f25;
	sub.f64 	%fd187, %fd185, %fd186;
	sub.f64 	%fd188, %fd185, %fd184;
	abs.f64 	%fd189, %fd188;
	sub.f64 	%fd190, %fd186, %fd184;
	abs.f64 	%fd191, %fd190;
	max.f64 	%fd192, %fd187, %fd189;
	max.f64 	%fd193, %fd192, %fd191;
	sub.f64 	%fd194, %fd185, %fd341;
	sub.f64 	%fd195, %fd342, %fd186;
	setp.gt.f64 	%p35, %fd194, %fd195;
	setp.gt.f64 	%p36, %fd194, 0d0000000000000000;
	add.f64 	%fd196, %fd343, %fd194;
	selp.f64 	%fd197, %fd196, %fd343, %p35;
	selp.f64 	%fd198, %fd197, %fd343, %p36;
	setp.gt.f64 	%p37, %fd195, %fd194;
	setp.gt.f64 	%p38, %fd195, 0d0000000000000000;
	add.f64 	%fd199, %fd344, %fd195;
	selp.f64 	%fd200, %fd199, %fd344, %p38;
	selp.f64 	%fd201, %fd200, %fd344, %p37;
	add.f64 	%fd202, %fd345, %fd193;
	cvta.to.global.u64 	%rd67, %rd101;
	add.s64 	%rd68, %rd67, %rd64;
	ld.global.nc.f32 	%f26, [%rd68];
	cvt.f64.f32 	%fd203, %f26;
	mul.wide.u32 	%rd69, %r101, 4;
	add.s64 	%rd70, %rd12, %rd69;
	ld.global.nc.f32 	%f27, [%rd70+4];
	cvt.f64.f32 	%fd341, %f27;
	add.s64 	%rd71, %rd13, %rd69;
	ld.global.nc.f32 	%f28, [%rd71+4];
	cvt.f64.f32 	%fd342, %f28;
	sub.f64 	%fd204, %fd341, %fd342;
	sub.f64 	%fd205, %fd341, %fd203;
	abs.f64 	%fd206, %fd205;
	sub.f64 	%fd207, %fd342, %fd203;
	abs.f64 	%fd208, %fd207;
	max.f64 	%fd209, %fd204, %fd206;
	max.f64 	%fd210, %fd209, %fd208;
	sub.f64 	%fd211, %fd341, %fd185;
	sub.f64 	%fd212, %fd186, %fd342;
	setp.gt.f64 	%p39, %fd211, %fd212;
	setp.gt.f64 	%p40, %fd211, 0d0000000000000000;
	add.f64 	%fd213, %fd198, %fd211;
	selp.f64 	%fd214, %fd213, %fd198, %p39;
	selp.f64 	%fd343, %fd214, %fd198, %p40;
	setp.gt.f64 	%p41, %fd212, %fd211;
	setp.gt.f64 	%p42, %fd212, 0d0000000000000000;
	add.f64 	%fd215, %fd201, %fd212;
	selp.f64 	%fd216, %fd215, %fd201, %p42;
	selp.f64 	%fd344, %fd216, %fd201, %p41;
	add.f64 	%fd345, %fd202, %fd210;
	add.s64 	%rd72, %rd14, %rd69;
	ld.global.nc.f32 	%f48, [%rd72+4];
	add.s32 	%r101, %r101, 2;
$L__BB0_23:
	and.b32  	%r61, %r2, 1;
	setp.eq.b32 	%p43, %r61, 1;
	not.pred 	%p44, %p43;
	@%p44 bra 	$L__BB0_25;
	ld.param.u32 	%r90, [adx_batch_f32_param_6];
	cvt.f64.f32 	%fd217, %f48;
	add.s32 	%r62, %r101, %r90;
	mul.wide.u32 	%rd73, %r62, 4;
	add.s64 	%rd74, %rd22, %rd73;
	ld.global.nc.f32 	%f29, [%rd74];
	cvt.f64.f32 	%fd218, %f29;
	add.s64 	%rd75, %rd21, %rd73;
	ld.global.nc.f32 	%f30, [%rd75];
	cvt.f64.f32 	%fd219, %f30;
	sub.f64 	%fd220, %fd218, %fd219;
	sub.f64 	%fd221, %fd218, %fd217;
	abs.f64 	%fd222, %fd221;
	sub.f64 	%fd223, %fd219, %fd217;
	abs.f64 	%fd224, %fd223;
	max.f64 	%fd225, %fd220, %fd222;
	max.f64 	%fd226, %fd225, %fd224;
	sub.f64 	%fd227, %fd218, %fd341;
	sub.f64 	%fd228, %fd342, %fd219;
	setp.gt.f64 	%p45, %fd227, %fd228;
	setp.gt.f64 	%p46, %fd227, 0d0000000000000000;
	add.f64 	%fd229, %fd343, %fd227;
	selp.f64 	%fd230, %fd229, %fd343, %p45;
	selp.f64 	%fd343, %fd230, %fd343, %p46;
	setp.gt.f64 	%p47, %fd228, %fd227;
	setp.gt.f64 	%p48, %fd228, 0d0000000000000000;
	add.f64 	%fd231, %fd344, %fd228;
	selp.f64 	%fd232, %fd231, %fd344, %p48;
	selp.f64 	%fd344, %fd232, %fd344, %p47;
	add.f64 	%fd345, %fd345, %fd226;
$L__BB0_25:
	cvt.rn.f64.u32 	%fd234, %r2;
	rcp.rn.f64 	%fd40, %fd234;
	setp.eq.f64 	%p49, %fd345, 0d0000000000000000;
	mov.f64 	%fd346, 0d0000000000000000;
	mov.f64 	%fd347, %fd346;
	@%p49 bra 	$L__BB0_27;
	div.rn.f64 	%fd235, %fd343, %fd345;
	mul.f64 	%fd346, %fd235, 0d4059000000000000;
	div.rn.f64 	%fd236, %fd344, %fd345;
	mul.f64 	%fd347, %fd236, 0d4059000000000000;
$L__BB0_27:
	add.f64 	%fd45, %fd346, %fd347;
	setp.eq.f64 	%p50, %fd45, 0d0000000000000000;
	mov.f64 	%fd352, 0d0000000000000000;
	@%p50 bra 	$L__BB0_29;
	sub.f64 	%fd238, %fd346, %fd347;
	abs.f64 	%fd239, %fd238;
	div.rn.f64 	%fd240, %fd239, %fd45;
	mul.f64 	%fd352, %fd240, 0d4059000000000000;
$L__BB0_29:
	ld.param.u32 	%r83, [adx_batch_f32_param_4];
	add.s32 	%r107, %r103, 1;
	setp.ge.s32 	%p51, %r107, %r83;
	@%p51 bra 	$L__BB0_59;
	ld.param.u32 	%r91, [adx_batch_f32_param_6];
	ld.param.u32 	%r84, [adx_batch_f32_param_4];
	ld.param.u64 	%rd102, [adx_batch_f32_param_2];
	cvta.to.global.u64 	%rd23, %rd102;
	mul.wide.u32 	%rd76, %r103, 4;
	add.s64 	%rd77, %rd23, %rd76;
	ld.global.nc.f32 	%f49, [%rd77];
	add.s64 	%rd78, %rd21, %rd76;
	ld.global.nc.f32 	%f31, [%rd78];
	cvt.f64.f32 	%fd349, %f31;
	add.s64 	%rd79, %rd22, %rd76;
	ld.global.nc.f32 	%f32, [%rd79];
	cvt.f64.f32 	%fd350, %f32;
	not.b32 	%r64, %r2;
	add.s32 	%r65, %r84, %r64;
	sub.s32 	%r31, %r65, %r91;
	add.s32 	%r66, %r84, -2;
	setp.eq.s32 	%p52, %r66, %r103;
	mov.b32 	%r106, 1;
	mov.f64 	%fd365, 0d0000000000000000;
	@%p52 bra 	$L__BB0_50;
	mul.wide.u32 	%rd80, %r107, 4;
	add.s64 	%rd81, %rd80, 4;
	add.s64 	%rd110, %rd23, %rd81;
	and.b32  	%r68, %r31, -2;
	neg.s32 	%r102, %r68;
	mul.wide.s32 	%rd82, %r3, 4;
	add.s64 	%rd83, %rd82, %rd80;
	add.s64 	%rd84, %rd83, %rd4;
	add.s64 	%rd109, %rd84, 4;
	add.s64 	%rd108, %rd22, %rd81;
	add.s64 	%rd107, %rd21, %rd81;
	mov.b32 	%r106, 1;
	mov.f64 	%fd365, 0d0000000000000000;
$L__BB0_32:
	cvt.f64.f32 	%fd244, %f49;
	ld.global.nc.f32 	%f33, [%rd108+-4];
	cvt.f64.f32 	%fd57, %f33;
	ld.global.nc.f32 	%f34, [%rd107+-4];
	cvt.f64.f32 	%fd58, %f34;
	sub.f64 	%fd245, %fd57, %fd58;
	sub.f64 	%fd246, %fd57, %fd244;
	abs.f64 	%fd247, %fd246;
	sub.f64 	%fd248, %fd58, %fd244;
	abs.f64 	%fd249, %fd248;
	max.f64 	%fd250, %fd245, %fd247;
	max.f64 	%fd251, %fd250, %fd249;
	sub.f64 	%fd252, %fd57, %fd350;
	sub.f64 	%fd253, %fd349, %fd58;
	setp.gt.f64 	%p53, %fd252, %fd253;
	setp.gt.f64 	%p54, %fd252, 0d0000000000000000;
	selp.f64 	%fd254, %fd252, 0d0000000000000000, %p53;
	selp.f64 	%fd255, %fd254, 0d0000000000000000, %p54;
	setp.gt.f64 	%p55, %fd253, %fd252;
	setp.gt.f64 	%p56, %fd253, 0d0000000000000000;
	selp.f64 	%fd256, %fd253, 0d0000000000000000, %p56;
	selp.f64 	%fd257, %fd256, 0d0000000000000000, %p55;
	mov.f64 	%fd258, 0d3FF0000000000000;
	sub.f64 	%fd259, %fd258, %fd40;
	fma.rn.f64 	%fd59, %fd259, %fd345, %fd251;
	fma.rn.f64 	%fd60, %fd259, %fd343, %fd255;
	fma.rn.f64 	%fd61, %fd259, %fd344, %fd257;
	setp.eq.f64 	%p57, %fd59, 0d0000000000000000;
	mov.f64 	%fd356, 0d0000000000000000;
	mov.f64 	%fd357, %fd356;
	@%p57 bra 	$L__BB0_34;
	div.rn.f64 	%fd260, %fd60, %fd59;
	mul.f64 	%fd356, %fd260, 0d4059000000000000;
	div.rn.f64 	%fd261, %fd61, %fd59;
	mul.f64 	%fd357, %fd261, 0d4059000000000000;
$L__BB0_34:
	add.f64 	%fd66, %fd356, %fd357;
	setp.eq.f64 	%p58, %fd66, 0d0000000000000000;
	mov.f64 	%fd358, 0d0000000000000000;
	@%p58 bra 	$L__BB0_36;
	sub.f64 	%fd263, %fd356, %fd357;
	abs.f64 	%fd264, %fd263;
	div.rn.f64 	%fd265, %fd264, %fd66;
	mul.f64 	%fd358, %fd265, 0d4059000000000000;
$L__BB0_36:
	setp.ge.s32 	%p59, %r106, %r2;
	@%p59 bra 	$L__BB0_39;
	add.f64 	%fd352, %fd352, %fd358;
	add.s32 	%r106, %r106, 1;
	setp.ne.s32 	%p60, %r106, %r2;
	@%p60 bra 	$L__BB0_40;
	mul.f64 	%fd365, %fd40, %fd352;
	cvt.rn.f32.f64 	%f36, %fd365;
	st.global.f32 	[%rd109+-4], %f36;
	mov.u32 	%r106, %r2;
	bra.uni 	$L__BB0_40;
$L__BB0_39:
	add.s32 	%r69, %r2, -1;
	cvt.rn.f64.u32 	%fd266, %r69;
	fma.rn.f64 	%fd267, %fd365, %fd266, %fd358;
	mul.f64 	%fd365, %fd40, %fd267;
	cvt.rn.f32.f64 	%f35, %fd365;
	st.global.f32 	[%rd109+-4], %f35;
$L__BB0_40:
	ld.global.nc.f32 	%f37, [%rd110+-4];
	cvt.f64.f32 	%fd269, %f37;
	ld.global.nc.f32 	%f38, [%rd108];
	cvt.f64.f32 	%fd350, %f38;
	ld.global.nc.f32 	%f39, [%rd107];
	cvt.f64.f32 	%fd349, %f39;
	sub.f64 	%fd270, %fd350, %fd349;
	sub.f64 	%fd271, %fd350, %fd269;
	abs.f64 	%fd272, %fd271;
	sub.f64 	%fd273, %fd349, %fd269;
	abs.f64 	%fd274, %fd273;
	max.f64 	%fd275, %fd270, %fd272;
	max.f64 	%fd276, %fd275, %fd274;
	sub.f64 	%fd277, %fd350, %fd57;
	sub.f64 	%fd278, %fd58, %fd349;
	setp.gt.f64 	%p61, %fd277, %fd278;
	setp.gt.f64 	%p62, %fd277, 0d0000000000000000;
	selp.f64 	%fd279, %fd277, 0d0000000000000000, %p61;
	selp.f64 	%fd280, %fd279, 0d0000000000000000, %p62;
	setp.gt.f64 	%p63, %fd278, %fd277;
	setp.gt.f64 	%p64, %fd278, 0d0000000000000000;
	selp.f64 	%fd281, %fd278, 0d0000000000000000, %p64;
	selp.f64 	%fd282, %fd281, 0d0000000000000000, %p63;
	mov.f64 	%fd283, 0d3FF0000000000000;
	sub.f64 	%fd284, %fd283, %fd40;
	fma.rn.f64 	%fd345, %fd284, %fd59, %fd276;
	fma.rn.f64 	%fd343, %fd284, %fd60, %fd280;
	fma.rn.f64 	%fd344, %fd284, %fd61, %fd282;
	setp.eq.f64 	%p65, %fd345, 0d0000000000000000;
	mov.f64 	%fd361, 0d0000000000000000;
	mov.f64 	%fd362, %fd361;
	@%p65 bra 	$L__BB0_42;
	div.rn.f64 	%fd285, %fd343, %fd345;
	mul.f64 	%fd361, %fd285, 0d4059000000000000;
	div.rn.f64 	%fd286, %fd344, %fd345;
	mul.f64 	%fd362, %fd286, 0d4059000000000000;
$L__BB0_42:
	add.f64 	%fd83, %fd361, %fd362;
	setp.eq.f64 	%p66, %fd83, 0d0000000000000000;
	mov.f64 	%fd363, 0d0000000000000000;
	@%p66 bra 	$L__BB0_44;
	sub.f64 	%fd288, %fd361, %fd362;
	abs.f64 	%fd289, %fd288;
	div.rn.f64 	%fd290, %fd289, %fd83;
	mul.f64 	%fd363, %fd290, 0d4059000000000000;
$L__BB0_44:
	setp.lt.s32 	%p67, %r106, %r2;
	@%p67 bra 	$L__BB0_46;
	add.s32 	%r70, %r2, -1;
	cvt.rn.f64.u32 	%fd291, %r70;
	fma.rn.f64 	%fd292, %fd365, %fd291, %fd363;
	mul.f64 	%fd365, %fd40, %fd292;
	cvt.rn.f32.f64 	%f40, %fd365;
	st.global.f32 	[%rd109], %f40;
	bra.uni 	$L__BB0_48;
$L__BB0_46:
	add.f64 	%fd352, %fd352, %fd363;
	add.s32 	%r106, %r106, 1;
	setp.ne.s32 	%p68, %r106, %r2;
	@%p68 bra 	$L__BB0_48;
	mul.f64 	%fd365, %fd40, %fd352;
	cvt.rn.f32.f64 	%f41, %fd365;
	st.global.f32 	[%rd109], %f41;
	mov.u32 	%r106, %r2;
$L__BB0_48:
	ld.global.nc.f32 	%f49, [%rd110];
	add.s32 	%r103, %r103, 2;
	add.s64 	%rd110, %rd110, 8;
	add.s32 	%r102, %r102, 2;
	add.s64 	%rd109, %rd109, 8;
	add.s64 	%rd108, %rd108, 8;
	add.s64 	%rd107, %rd107, 8;
	setp.ne.s32 	%p69, %r102, 0;
	@%p69 bra 	$L__BB0_32;
	add.s32 	%r107, %r103, 1;
$L__BB0_50:
	ld.param.u32 	%r92, [adx_batch_f32_param_6];
	ld.param.u32 	%r85, [adx_batch_f32_param_4];
	not.b32 	%r71, %r2;
	add.s32 	%r72, %r85, %r71;
	sub.s32 	%r73, %r72, %r92;
	and.b32  	%r74, %r73, 1;
	setp.eq.b32 	%p70, %r74, 1;
	not.pred 	%p71, %p70;
	@%p71 bra 	$L__BB0_59;
	ld.param.u64 	%rd99, [adx_batch_f32_param_1];
	ld.param.u64 	%rd96, [adx_batch_f32_param_0];
	cvt.f64.f32 	%fd294, %f49;
	cvta.to.global.u64 	%rd85, %rd96;
	mul.wide.u32 	%rd86, %r107, 4;
	add.s64 	%rd87, %rd85, %rd86;
	ld.global.nc.f32 	%f42, [%rd87];
	cvt.f64.f32 	%fd295, %f42;
	cvta.to.global.u64 	%rd88, %rd99;
	add.s64 	%rd89, %rd88, %rd86;
	ld.global.nc.f32 	%f43, [%rd89];
	cvt.f64.f32 	%fd296, %f43;
	sub.f64 	%fd297, %fd295, %fd296;
	sub.f64 	%fd298, %fd295, %fd294;
	abs.f64 	%fd299, %fd298;
	sub.f64 	%fd300, %fd296, %fd294;
	abs.f64 	%fd301, %fd300;
	max.f64 	%fd302, %fd297, %fd299;
	max.f64 	%fd303, %fd302, %fd301;
	sub.f64 	%fd304, %fd295, %fd350;
	sub.f64 	%fd305, %fd349, %fd296;
	setp.gt.f64 	%p72, %fd304, %fd305;
	setp.gt.f64 	%p73, %fd304, 0d0000000000000000;
	selp.f64 	%fd306, %fd304, 0d0000000000000000, %p72;
	selp.f64 	%fd307, %fd306, 0d0000000000000000, %p73;
	setp.gt.f64 	%p74, %fd305, %fd304;
	setp.gt.f64 	%p75, %fd305, 0d0000000000000000;
	selp.f64 	%fd308, %fd305, 0d0000000000000000, %p75;
	selp.f64 	%fd309, %fd308, 0d0000000000000000, %p74;
	mov.f64 	%fd310, 0d3FF0000000000000;
	sub.f64 	%fd311, %fd310, %fd40;
	fma.rn.f64 	%fd98, %fd311, %fd345, %fd303;
	fma.rn.f64 	%fd99, %fd311, %fd343, %fd307;
	fma.rn.f64 	%fd100, %fd311, %fd344, %fd309;
	setp.eq.f64 	%p76, %fd98, 0d0000000000000000;
	mov.f64 	%fd373, 0d0000000000000000;
	mov.f64 	%fd374, %fd373;
	@%p76 bra 	$L__BB0_53;
	div.rn.f64 	%fd312, %fd99, %fd98;
	mul.f64 	%fd373, %fd312, 0d4059000000000000;
	div.rn.f64 	%fd313, %fd100, %fd98;
	mul.f64 	%fd374, %fd313, 0d4059000000000000;
$L__BB0_53:
	add.f64 	%fd105, %fd373, %fd374;
	setp.eq.f64 	%p77, %fd105, 0d0000000000000000;
	mov.f64 	%fd375, 0d0000000000000000;
	@%p77 bra 	$L__BB0_55;
	sub.f64 	%fd315, %fd373, %fd374;
	abs.f64 	%fd316, %fd315;
	div.rn.f64 	%fd317, %fd316, %fd105;
	mul.f64 	%fd375, %fd317, 0d4059000000000000;
$L__BB0_55:
	setp.lt.s32 	%p78, %r106, %r2;
	@%p78 bra 	$L__BB0_57;
	add.s32 	%r75, %r2, -1;
	cvt.rn.f64.u32 	%fd318, %r75;
	fma.rn.f64 	%fd319, %fd365, %fd318, %fd375;
	mul.f64 	%fd320, %fd40, %fd319;
	cvt.rn.f32.f64 	%f44, %fd320;
	add.s64 	%rd91, %rd5, %rd86;
	st.global.f32 	[%rd91], %f44;
	bra.uni 	$L__BB0_59;
$L__BB0_57:
	add.f64 	%fd108, %fd352, %fd375;
	add.s32 	%r76, %r106, 1;
	setp.ne.s32 	%p79, %r76, %r2;
	@%p79 bra 	$L__BB0_59;
	mul.f64 	%fd321, %fd40, %fd108;
	cvt.rn.f32.f64 	%f45, %fd321;
	add.s64 	%rd93, %rd5, %rd86;
	st.global.f32 	[%rd93], %f45;
$L__BB0_59:
	ret;

}
	// .globl	adx_many_series_one_param_time_major_f32
.visible .entry adx_many_series_one_param_time_major_f32(
	.param .u64 .ptr .align 1 adx_many_series_one_param_time_major_f32_param_0,
	.param .u64 .ptr .align 1 adx_many_series_one_param_time_major_f32_param_1,
	.param .u64 .ptr .align 1 adx_many_series_one_param_time_major_f32_param_2,
	.param .u32 adx_many_series_one_param_time_major_f32_param_3,
	.param .u32 adx_many_series_one_param_time_major_f32_param_4,
	.param .u32 adx_many_series_one_param_time_major_f32_param_5,
	.param .u64 .ptr .align 1 adx_many_series_one_param_time_major_f32_param_6,
	.param .u64 .ptr .align 1 adx_many_series_one_param_time_major_f32_param_7
)
{
	.reg .pred 	%p<80>;
	.reg .b32 	%r<131>;
	.reg .b32 	%f<51>;
	.reg .b64 	%rd<92>;
	.reg .b64 	%fd<376>;

	ld.param.u64 	%rd10, [adx_many_series_one_param_time_major_f32_param_0];
	ld.param.u64 	%rd11, [adx_many_series_one_param_time_major_f32_param_1];
	ld.param.u64 	%rd12, [adx_many_series_one_param_time_major_f32_param_2];
	ld.param.u32 	%r53, [adx_many_series_one_param_time_major_f32_param_3];
	ld.param.u32 	%r54, [adx_many_series_one_param_time_major_f32_param_4];
	ld.param.u64 	%rd9, [adx_many_series_one_param_time_major_f32_param_6];
	ld.param.u64 	%rd13, [adx_many_series_one_param_time_major_f32_param_7];
	cvta.to.global.u64 	%rd1, %rd13;
	cvta.to.global.u64 	%rd2, %rd12;
	cvta.to.global.u64 	%rd3, %rd11;
	cvta.to.global.u64 	%rd4, %rd10;
	mov.u32 	%r56, %ctaid.x;
	mov.u32 	%r57, %ntid.x;
	mov.u32 	%r58, %tid.x;
	mad.lo.s32 	%r1, %r56, %r57, %r58;
	setp.ge.s32 	%p1, %r1, %r53;
	@%p1 bra 	$L__BB1_58;
	setp.lt.s32 	%p2, %r54, 1;
	@%p2 bra 	$L__BB1_13;
	and.b32  	%r2, %r54, 7;
	setp.lt.u32 	%p3, %r54, 8;
	mov.b32 	%r115, 0;
	@%p3 bra 	$L__BB1_5;
	and.b32  	%r115, %r54, 2147483640;
	neg.s32 	%r113, %r115;
	shl.b32 	%r5, %r53, 3;
	mul.wide.s32 	%rd16, %r53, 4;
	mov.u32 	%r112, %r1;
$L__BB1_4:
	.pragma "nounroll";
	mul.wide.s32 	%rd14, %r112, 4;
	add.s64 	%rd15, %rd1, %rd14;
	mov.b32 	%r60, 2143289344;
	st.global.u32 	[%rd15], %r60;
	add.s64 	%rd17, %rd15, %rd16;
	st.global.u32 	[%rd17], %r60;
	add.s64 	%rd18, %rd17, %rd16;
	st.global.u32 	[%rd18], %r60;
	add.s64 	%rd19, %rd18, %rd16;
	st.global.u32 	[%rd19], %r60;
	add.s64 	%rd20, %rd19, %rd16;
	st.global.u32 	[%rd20], %r60;
	add.s64 	%rd21, %rd20, %rd16;
	st.global.u32 	[%rd21], %r60;
	add.s64 	%rd22, %rd21, %rd16;
	st.global.u32 	[%rd22], %r60;
	add.s64 	%rd23, %rd22, %rd16;
	st.global.u32 	[%rd23], %r60;
	add.s32 	%r113, %r113, 8;
	add.s32 	%r112, %r112, %r5;
	setp.ne.s32 	%p4, %r113, 0;
	@%p4 bra 	$L__BB1_4;
$L__BB1_5:
	setp.eq.s32 	%p5, %r2, 0;
	@%p5 bra 	$L__BB1_13;
	and.b32  	%r11, %r54, 3;
	setp.lt.u32 	%p6, %r2, 4;
	@%p6 bra 	$L__BB1_8;
	mad.lo.s32 	%r61, %r115, %r53, %r1;
	mul.wide.s32 	%rd24, %r61, 4;
	add.s64 	%rd25, %rd1, %rd24;
	mov.b32 	%r62, 2143289344;
	st.global.u32 	[%rd25], %r62;
	mul.wide.s32 	%rd26, %r53, 4;
	add.s64 	%rd27, %rd25, %rd26;
	st.global.u32 	[%rd27], %r62;
	add.s64 	%rd28, %rd27, %rd26;
	st.global.u32 	[%rd28], %r62;
	add.s64 	%rd29, %rd28, %rd26;
	st.global.u32 	[%rd29], %r62;
	add.s32 	%r115, %r115, 4;
$L__BB1_8:
	setp.eq.s32 	%p7, %r11, 0;
	@%p7 bra 	$L__BB1_13;
	setp.eq.s32 	%p8, %r11, 1;
	@%p8 bra 	$L__BB1_11;
	mad.lo.s32 	%r63, %r115, %r53, %r1;
	mul.wide.s32 	%rd30, %r63, 4;
	add.s64 	%rd31, %rd1, %rd30;
	mov.b32 	%r64, 2143289344;
	st.global.u32 	[%rd31], %r64;
	mul.wide.s32 	%rd32, %r53, 4;
	add.s64 	%rd33, %rd31, %rd32;
	st.global.u32 	[%rd33], %r64;
	add.s32 	%r115, %r115, 2;
$L__BB1_11:
	and.b32  	%r65, %r54, 1;
	setp.eq.b32 	%p9, %r65, 1;
	not.pred 	%p10, %p9;
	@%p10 bra 	$L__BB1_13;
	mad.lo.s32 	%r66, %r115, %r53, %r1;
	mul.wide.s32 	%rd34, %r66, 4;
	add.s64 	%rd35, %rd1, %rd34;
	mov.b32 	%r67, 2143289344;
	st.global.u32 	[%rd35], %r67;
$L__BB1_13:
	ld.param.u32 	%r93, [adx_many_series_one_param_time_major_f32_param_5];
	setp.lt.s32 	%p11, %r93, 1;
	@%p11 bra 	$L__BB1_58;
	ld.param.u32 	%r94, [adx_many_series_one_param_time_major_f32_param_5];
	cvta.to.global.u64 	%rd36, %rd9;
	mul.wide.s32 	%rd37, %r1, 4;
	add.s64 	%rd38, %rd36, %rd37;
	ld.global.nc.u32 	%r16, [%rd38];
	setp.lt.s32 	%p12, %r16, 0;
	add.s32 	%r125, %r16, %r94;
	setp.ge.s32 	%p13, %r125, %r54;
	or.pred  	%p14, %p12, %p13;
	@%p14 bra 	$L__BB1_58;
	ld.param.u32 	%r95, [adx_many_series_one_param_time_major_f32_param_5];
	mad.lo.s32 	%r69, %r16, %r53, %r1;
	mul.wide.s32 	%rd39, %r69, 4;
	add.s64 	%rd40, %rd4, %rd39;
	add.s64 	%rd41, %rd3, %rd39;
	add.s64 	%rd42, %rd2, %rd39;
	ld.global.nc.f32 	%f48, [%rd42];
	ld.global.nc.f32 	%f11, [%rd41];
	cvt.f64.f32 	%fd339, %f11;
	ld.global.nc.f32 	%f12, [%rd40];
	cvt.f64.f32 	%fd338, %f12;
	setp.lt.u32 	%p15, %r95, 4;
	mov.f64 	%fd345, 0d0000000000000000;
	mov.b32 	%r121, 1;
	mov.f64 	%fd343, %fd345;
	mov.f64 	%fd344, %fd345;
	@%p15 bra 	$L__BB1_19;
	ld.param.u32 	%r96, [adx_many_series_one_param_time_major_f32_param_5];
	and.b32  	%r71, %r96, 2147483644;
	neg.s32 	%r119, %r71;
	mad.lo.s32 	%r72, %r53, %r16, %r53;
	add.s32 	%r117, %r1, %r72;
	mov.f64 	%fd345, 0d0000000000000000;
	mov.b32 	%r118, 0;
	mul.wide.s32 	%rd47, %r53, 4;
$L__BB1_17:
	.pragma "nounroll";
	cvt.f64.f32 	%fd112, %f48;
	mul.wide.s32 	%rd43, %r117, 4;
	add.s64 	%rd44, %rd4, %rd43;
	ld.global.nc.f32 	%f13, [%rd44];
	cvt.f64.f32 	%fd113, %f13;
	add.s64 	%rd45, %rd3, %rd43;
	ld.global.nc.f32 	%f14, [%rd45];
	cvt.f64.f32 	%fd114, %f14;
	sub.f64 	%fd115, %fd113, %fd114;
	sub.f64 	%fd116, %fd113, %fd112;
	abs.f64 	%fd117, %fd116;
	sub.f64 	%fd118, %fd114, %fd112;
	abs.f64 	%fd119, %fd118;
	max.f64 	%fd120, %fd115, %fd117;
	max.f64 	%fd121, %fd120, %fd119;
	sub.f64 	%fd122, %fd113, %fd338;
	sub.f64 	%fd123, %fd339, %fd114;
	setp.gt.f64 	%p16, %fd122, %fd123;
	setp.gt.f64 	%p17, %fd122, 0d0000000000000000;
	add.f64 	%fd124, %fd343, %fd122;
	selp.f64 	%fd125, %fd124, %fd343, %p16;
	selp.f64 	%fd126, %fd125, %fd343, %p17;
	setp.gt.f64 	%p18, %fd123, %fd122;
	setp.gt.f64 	%p19, %fd123, 0d0000000000000000;
	add.f64 	%fd127, %fd344, %fd123;
	selp.f64 	%fd128, %fd127, %fd344, %p19;
	selp.f64 	%fd129, %fd128, %fd344, %p18;
	add.f64 	%fd130, %fd345, %fd121;
	add.s64 	%rd46, %rd2, %rd43;
	ld.global.nc.f32 	%f15, [%rd46];
	cvt.f64.f32 	%fd131, %f15;
	add.s64 	%rd48, %rd44, %rd47;
	ld.global.nc.f32 	%f16, [%rd48];
	cvt.f64.f32 	%fd132, %f16;
	add.s64 	%rd49, %rd45, %rd47;
	ld.global.nc.f32 	%f17, [%rd49];
	cvt.f64.f32 	%fd133, %f17;
	sub.f64 	%fd134, %fd132, %fd133;
	sub.f64 	%fd135, %fd132, %fd131;
	abs.f64 	%fd136, %fd135;
	sub.f64 	%fd137, %fd133, %fd131;
	abs.f64 	%fd138, %fd137;
	max.f64 	%fd139, %fd134, %fd136;
	max.f64 	%fd140, %fd139, %fd138;
	sub.f64 	%fd141, %fd132, %fd113;
	sub.f64 	%fd142, %fd114, %fd133;
	setp.gt.f64 	%p20, %fd141, %fd142;
	setp.gt.f64 	%p21, %fd141, 0d0000000000000000;
	add.f64 	%fd143, %fd126, %fd141;
	selp.f64 	%fd144, %fd143, %fd126, %p20;
	selp.f64 	%fd145, %fd144, %fd126, %p21;
	setp.gt.f64 	%p22, %fd142, %fd141;
	setp.gt.f64 	%p23, %fd142, 0d0000000000000000;
	add.f64 	%fd146, %fd129, %fd142;
	selp.f64 	%fd147, %fd146, %fd129, %p23;
	selp.f64 	%fd148, %fd147, %fd129, %p22;
	add.f64 	%fd149, %fd130, %fd140;
	add.s64 	%rd50, %rd46, %rd47;
	ld.global.nc.f32 	%f18, [%rd50];
	cvt.f64.f32 	%fd150, %f18;
	add.s64 	%rd51, %rd48, %rd47;
	ld.global.nc.f32 	%f19, [%rd51];
	cvt.f64.f32 	%fd151, %f19;
	add.s64 	%rd52, %rd49, %rd47;
	ld.global.nc.f32 	%f20, [%rd52];
	cvt.f64.f32 	%fd152, %f20;
	sub.f64 	%fd153, %fd151, %fd152;
	sub.f64 	%fd154, %fd151, %fd150;
	abs.f64 	%fd155, %fd154;
	sub.f64 	%fd156, %fd152, %fd150;
	abs.f64 	%fd157, %fd156;
	max.f64 	%fd158, %fd153, %fd155;
	max.f64 	%fd159, %fd158, %fd157;
	sub.f64 	%fd160, %fd151, %fd132;
	sub.f64 	%fd161, %fd133, %fd152;
	setp.gt.f64 	%p24, %fd160, %fd161;
	setp.gt.f64 	%p25, %fd160, 0d0000000000000000;
	add.f64 	%fd162, %fd145, %fd160;
	selp.f64 	%fd163, %fd162, %fd145, %p24;
	selp.f64 	%fd164, %fd163, %fd145, %p25;
	setp.gt.f64 	%p26, %fd161, %fd160;
	setp.gt.f64 	%p27, %fd161, 0d0000000000000000;
	add.f64 	%fd165, %fd148, %fd161;
	selp.f64 	%fd166, %fd165, %fd148, %p27;
	selp.f64 	%fd167, %fd166, %fd148, %p26;
	add.f64 	%fd168, %fd149, %fd159;
	add.s64 	%rd53, %rd50, %rd47;
	ld.global.nc.f32 	%f21, [%rd53];
	cvt.f64.f32 	%fd169, %f21;
	add.s64 	%rd54, %rd51, %rd47;
	ld.global.nc.f32 	%f22, [%rd54];
	cvt.f64.f32 	%fd338, %f22;
	add.s64 	%rd55, %rd52, %rd47;
	ld.global.nc.f32 	%f23, [%rd55];
	cvt.f64.f32 	%fd339, %f23;
	sub.f64 	%fd170, %fd338, %fd339;
	sub.f64 	%fd171, %fd338, %fd169;
	abs.f64 	%fd172, %fd171;
	sub.f64 	%fd173, %fd339, %fd169;
	abs.f64 	%fd174, %fd173;
	max.f64 	%fd175, %fd170, %fd172;
	max.f64 	%fd176, %fd175, %fd174;
	sub.f64 	%fd177, %fd338, %fd151;
	sub.f64 	%fd178, %fd152, %fd339;
	setp.gt.f64 	%p28, %fd177, %fd178;
	setp.gt.f64 	%p29, %fd177, 0d0000000000000000;
	add.f64 	%fd179, %fd164, %fd177;
	selp.f64 	%fd180, %fd179, %fd164, %p28;
	selp.f64 	%fd343, %fd180, %fd164, %p29;
	setp.gt.f64 	%p30, %fd178, %fd177;
	setp.gt.f64 	%p31, %fd178, 0d0000000000000000;
	add.f64 	%fd181, %fd167, %fd178;
	selp.f64 	%fd182, %fd181, %fd167, %p31;
	selp.f64 	%fd344, %fd182, %fd167, %p30;
	add.f64 	%fd345, %fd168, %fd176;
	add.s64 	%rd56, %rd53, %rd47;
	ld.global.nc.f32 	%f48, [%rd56];
	add.s32 	%r119, %r119, 4;
	add.s32 	%r118, %r118, 4;
	shl.b32 	%r73, %r53, 2;
	add.s32 	%r117, %r117, %r73;
	setp.ne.s32 	%p32, %r119, 0;
	@%p32 bra 	$L__BB1_17;
	add.s32 	%r121, %r118, 1;
$L__BB1_19:
	ld.param.u32 	%r97, [adx_many_series_one_param_time_major_f32_param_5];
	and.b32  	%r28, %r97, 3;
	setp.eq.s32 	%p33, %r28, 0;
	@%p33 bra 	$L__BB1_24;
	setp.eq.s32 	%p34, %r28, 1;
	@%p34 bra 	$L__BB1_22;
	cvt.f64.f32 	%fd184, %f48;
	add.s32 	%r74, %r121, %r16;
	mad.lo.s32 	%r75, %r74, %r53, %r1;
	mul.wide.s32 	%rd57, %r75, 4;
	add.s64 	%rd58, %rd4, %rd57;
	ld.global.nc.f32 	%f24, [%rd58];
	cvt.f64.f32 	%fd185, %f24;
	add.s64 	%rd59, %rd3, %rd57;
	ld.global.nc.f32 	%f25, [%rd59];
	cvt.f64.f32 	%fd186, %f25;
	sub.f64 	%fd187, %fd185, %fd186;
	sub.f64 	%fd188, %fd185, %fd184;
	abs.f64 	%fd189, %fd188;
	sub.f64 	%fd190, %fd186, %fd184;
	abs.f64 	%fd191, %fd190;
	max.f64 	%fd192, %fd187, %fd189;
	max.f64 	%fd193, %fd192, %fd191;
	sub.f64 	%fd194, %fd185, %fd338;
	sub.f64 	%fd195, %fd339, %fd186;
	setp.gt.f64 	%p35, %fd194, %fd195;
	setp.gt.f64 	%p36, %fd194, 0d0000000000000000;
	add.f64 	%fd196, %fd343, %fd194;
	selp.f64 	%fd197, %fd196, %fd343, %p35;
	selp.f64 	%fd198, %fd197, %fd343, %p36;
	setp.gt.f64 	%p37, %fd195, %fd194;
	setp.gt.f64 	%p38, %fd195, 0d0000000000000000;
	add.f64 	%fd199, %fd344, %fd195;
	selp.f64 	%fd200, %fd199, %fd344, %p38;
	selp.f64 	%fd201, %fd200, %fd344, %p37;
	add.f64 	%fd202, %fd345, %fd193;
	add.s64 	%rd60, %rd2, %rd57;
	ld.global.nc.f32 	%f26, [%rd60];
	cvt.f64.f32 	%fd203, %f26;
	mul.wide.s32 	%rd61, %r53, 4;
	add.s64 	%rd62, %rd58, %rd61;
	ld.global.nc.f32 	%f27, [%rd62];
	cvt.f64.f32 	%fd338, %f27;
	add.s64 	%rd63, %rd59, %rd61;
	ld.global.nc.f32 	%f28, [%rd63];
	cvt.f64.f32 	%fd339, %f28;
	sub.f64 	%fd204, %fd338, %fd339;
	sub.f64 	%fd205, %fd338, %fd203;
	abs.f64 	%fd206, %fd205;
	sub.f64 	%fd207, %fd339, %fd203;
	abs.f64 	%fd208, %fd207;
	max.f64 	%fd209, %fd204, %fd206;
	max.f64 	%fd210, %fd209, %fd208;
	sub.f64 	%fd211, %fd338, %fd185;
	sub.f64 	%fd212, %fd186, %fd339;
	setp.gt.f64 	%p39, %fd211, %fd212;
	setp.gt.f64 	%p40, %fd211, 0d0000000000000000;
	add.f64 	%fd213, %fd198, %fd211;
	selp.f64 	%fd214, %fd213, %fd198, %p39;
	selp.f64 	%fd343, %fd214, %fd198, %p40;
	setp.gt.f64 	%p41, %fd212, %fd211;
	setp.gt.f64 	%p42, %fd212, 0d0000000000000000;
	add.f64 	%fd215, %fd201, %fd212;
	selp.f64 	%fd216, %fd215, %fd201, %p42;
	selp.f64 	%fd344, %fd216, %fd201, %p41;
	add.f64 	%fd345, %fd202, %fd210;
	add.s64 	%rd64, %rd60, %rd61;
	ld.global.nc.f32 	%f48, [%rd64];
	add.s32 	%r121, %r121, 2;
$L__BB1_22:
	ld.param.u32 	%r98, [adx_many_series_one_param_time_major_f32_param_5];
	and.b32  	%r76, %r98, 1;
	setp.eq.b32 	%p43, %r76, 1;
	not.pred 	%p44, %p43;
	@%p44 bra 	$L__BB1_24;
	cvt.f64.f32 	%fd217, %f48;
	add.s32 	%r77, %r121, %r16;
	mad.lo.s32 	%r78, %r77, %r53, %r1;
	mul.wide.s32 	%rd65, %r78, 4;
	add.s64 	%rd66, %rd4, %rd65;
	ld.global.nc.f32 	%f29, [%rd66];
	cvt.f64.f32 	%fd218, %f29;
	add.s64 	%rd67, %rd3, %rd65;
	ld.global.nc.f32 	%f30, [%rd67];
	cvt.f64.f32 	%fd219, %f30;
	sub.f64 	%fd220, %fd218, %fd219;
	sub.f64 	%fd221, %fd218, %fd217;
	abs.f64 	%fd222, %fd221;
	sub.f64 	%fd223, %fd219, %fd217;
	abs.f64 	%fd224, %fd223;
	max.f64 	%fd225, %fd220, %fd222;
	max.f64 	%fd226, %fd225, %fd224;
	sub.f64 	%fd227, %fd218, %fd338;
	sub.f64 	%fd228, %fd339, %fd219;
	setp.gt.f64 	%p45, %fd227, %fd228;
	setp.gt.f64 	%p46, %fd227, 0d0000000000000000;
	add.f64 	%fd229, %fd343, %fd227;
	selp.f64 	%fd230, %fd229, %fd343, %p45;
	selp.f64 	%fd343, %fd230, %fd343, %p46;
	setp.gt.f64 	%p47, %fd228, %fd227;
	setp.gt.f64 	%p48, %fd228, 0d0000000000000000;
	add.f64 	%fd231, %fd344, %fd228;
	selp.f64 	%fd232, %fd231, %fd344, %p48;
	selp.f64 	%fd344, %fd232, %fd344, %p47;
	add.f64 	%fd345, %fd345, %fd226;
$L__BB1_24:
	ld.param.u32 	%r99, [adx_many_series_one_param_time_major_f32_param_5];
	cvt.rn.f64.u32 	%fd234, %r99;
	rcp.rn.f64 	%fd40, %fd234;
	setp.eq.f64 	%p49, %fd345, 0d0000000000000000;
	mov.f64 	%fd346, 0d0000000000000000;
	mov.f64 	%fd347, %fd346;
	@%p49 bra 	$L__BB1_26;
	div.rn.f64 	%fd235, %fd343, %fd345;
	mul.f64 	%fd346, %fd235, 0d4059000000000000;
	div.rn.f64 	%fd236, %fd344, %fd345;
	mul.f64 	%fd347, %fd236, 0d4059000000000000;
$L__BB1_26:
	add.f64 	%fd45, %fd346, %fd347;
	setp.eq.f64 	%p50, %fd45, 0d0000000000000000;
	mov.f64 	%fd352, 0d0000000000000000;
	@%p50 bra 	$L__BB1_28;
	sub.f64 	%fd238, %fd346, %fd347;
	abs.f64 	%fd239, %fd238;
	div.rn.f64 	%fd240, %fd239, %fd45;
	mul.f64 	%fd352, %fd240, 0d4059000000000000;
$L__BB1_28:
	add.s32 	%r129, %r125, 1;
	setp.ge.s32 	%p51, %r129, %r54;
	@%p51 bra 	$L__BB1_58;
	ld.param.u32 	%r100, [adx_many_series_one_param_time_major_f32_param_5];
	mad.lo.s32 	%r80, %r125, %r53, %r1;
	mul.wide.s32 	%rd68, %r80, 4;
	add.s64 	%rd69, %rd2, %rd68;
	ld.global.nc.f32 	%f49, [%rd69];
	add.s64 	%rd70, %rd3, %rd68;
	ld.global.nc.f32 	%f31, [%rd70];
	cvt.f64.f32 	%fd349, %f31;
	add.s64 	%rd71, %rd4, %rd68;
	ld.global.nc.f32 	%f32, [%rd71];
	cvt.f64.f32 	%fd350, %f32;
	not.b32 	%r81, %r16;
	add.s32 	%r82, %r54, %r81;
	sub.s32 	%r32, %r82, %r100;
	add.s32 	%r83, %r54, -2;
	setp.eq.s32 	%p52, %r83, %r125;
	mov.b32 	%r128, 1;
	mov.f64 	%fd365, 0d0000000000000000;
	@%p52 bra 	$L__BB1_49;
	add.s32 	%r85, %r125, 2;
	mad.lo.s32 	%r124, %r53, %r85, %r1;
	mad.lo.s32 	%r123, %r53, %r129, %r1;
	and.b32  	%r86, %r32, -2;
	neg.s32 	%r122, %r86;
	mov.b32 	%r128, 1;
	mov.f64 	%fd365, 0d0000000000000000;
$L__BB1_31:
	cvt.f64.f32 	%fd244, %f49;
	mul.wide.s32 	%rd72, %r123, 4;
	add.s64 	%rd5, %rd4, %rd72;
	ld.global.nc.f32 	%f33, [%rd5];
	cvt.f64.f32 	%fd57, %f33;
	add.s64 	%rd6, %rd3, %rd72;
	ld.global.nc.f32 	%f34, [%rd6];
	cvt.f64.f32 	%fd58, %f34;
	sub.f64 	%fd245, %fd57, %fd58;
	sub.f64 	%fd246, %fd57, %fd244;
	abs.f64 	%fd247, %fd246;
	sub.f64 	%fd248, %fd58, %fd244;
	abs.f64 	%fd249, %fd248;
	max.f64 	%fd250, %fd245, %fd247;
	max.f64 	%fd251, %fd250, %fd249;
	sub.f64 	%fd252, %fd57, %fd350;
	sub.f64 	%fd253, %fd349, %fd58;
	setp.gt.f64 	%p53, %fd252, %fd253;
	setp.gt.f64 	%p54, %fd252, 0d0000000000000000;
	selp.f64 	%fd254, %fd252, 0d0000000000000000, %p53;
	selp.f64 	%fd255, %fd254, 0d0000000000000000, %p54;
	setp.gt.f64 	%p55, %fd253, %fd252;
	setp.gt.f64 	%p56, %fd253, 0d0000000000000000;
	selp.f64 	%fd256, %fd253, 0d0000000000000000, %p56;
	selp.f64 	%fd257, %fd256, 0d0000000000000000, %p55;
	mov.f64 	%fd258, 0d3FF0000000000000;
	sub.f64 	%fd259, %fd258, %fd40;
	fma.rn.f64 	%fd59, %fd259, %fd345, %fd251;
	fma.rn.f64 	%fd60, %fd259, %fd343, %fd255;
	fma.rn.f64 	%fd61, %fd259, %fd344, %fd257;
	setp.eq.f64 	%p57, %fd59, 0d0000000000000000;
	mov.f64 	%fd356, 0d0000000000000000;
	mov.f64 	%fd357, %fd356;
	@%p57 bra 	$L__BB1_33;
	div.rn.f64 	%fd260, %fd60, %fd59;
	mul.f64 	%fd356, %fd260, 0d4059000000000000;
	div.rn.f64 	%fd261, %fd61, %fd59;
	mul.f64 	%fd357, %fd261, 0d4059000000000000;
$L__BB1_33:
	add.f64 	%fd66, %fd356, %fd357;
	setp.eq.f64 	%p58, %fd66, 0d0000000000000000;
	mov.f64 	%fd358, 0d0000000000000000;
	@%p58 bra 	$L__BB1_35;
	sub.f64 	%fd263, %fd356, %fd357;
	abs.f64 	%fd264, %fd263;
	div.rn.f64 	%fd265, %fd264, %fd66;
	mul.f64 	%fd358, %fd265, 0d4059000000000000;
$L__BB1_35:
	ld.param.u32 	%r101, [adx_many_series_one_param_time_major_f32_param_5];
	setp.ge.s32 	%p59, %r128, %r101;
	@%p59 bra 	$L__BB1_38;
	ld.param.u32 	%r103, [adx_many_series_one_param_time_major_f32_param_5];
	add.f64 	%fd352, %fd352, %fd358;
	add.s32 	%r128, %r128, 1;
	setp.ne.s32 	%p60, %r128, %r103;
	@%p60 bra 	$L__BB1_39;
	ld.param.u32 	%r128, [adx_many_series_one_param_time_major_f32_param_5];
	mul.f64 	%fd365, %fd40, %fd352;
	cvt.rn.f32.f64 	%f36, %fd365;
	mul.wide.s32 	%rd75, %r123, 4;
	add.s64 	%rd76, %rd1, %rd75;
	st.global.f32 	[%rd76], %f36;
	bra.uni 	$L__BB1_39;
$L__BB1_38:
	ld.param.u32 	%r102, [adx_many_series_one_param_time_major_f32_param_5];
	add.s32 	%r87, %r102, -1;
	cvt.rn.f64.u32 	%fd266, %r87;
	fma.rn.f64 	%fd267, %fd365, %fd266, %fd358;
	mul.f64 	%fd365, %fd40, %fd267;
	cvt.rn.f32.f64 	%f35, %fd365;
	mul.wide.s32 	%rd73, %r123, 4;
	add.s64 	%rd74, %rd1, %rd73;
	st.global.f32 	[%rd74], %f35;
$L__BB1_39:
	mul.wide.s32 	%rd77, %r123, 4;
	add.s64 	%rd7, %rd2, %rd77;
	ld.global.nc.f32 	%f37, [%rd7];
	cvt.f64.f32 	%fd269, %f37;
	mul.wide.s32 	%rd8, %r53, 4;
	add.s64 	%rd78, %rd5, %rd8;
	ld.global.nc.f32 	%f38, [%rd78];
	cvt.f64.f32 	%fd350, %f38;
	add.s64 	%rd79, %rd6, %rd8;
	ld.global.nc.f32 	%f39, [%rd79];
	cvt.f64.f32 	%fd349, %f39;
	sub.f64 	%fd270, %fd350, %fd349;
	sub.f64 	%fd271, %fd350, %fd269;
	abs.f64 	%fd272, %fd271;
	sub.f64 	%fd273, %fd349, %fd269;
	abs.f64 	%fd274, %fd273;
	max.f64 	%fd275, %fd270, %fd272;
	max.f64 	%fd276, %fd275, %fd274;
	sub.f64 	%fd277, %fd350, %fd57;
	sub.f64 	%fd278, %fd58, %fd349;
	setp.gt.f64 	%p61, %fd277, %fd278;
	setp.gt.f64 	%p62, %fd277, 0d0000000000000000;
	selp.f64 	%fd279, %fd277, 0d0000000000000000, %p61;
	selp.f64 	%fd280, %fd279, 0d0000000000000000, %p62;
	setp.gt.f64 	%p63, %fd278, %fd277;
	setp.gt.f64 	%p64, %fd278, 0d0000000000000000;
	selp.f64 	%fd281, %fd278, 0d0000000000000000, %p64;
	selp.f64 	%fd282, %fd281, 0d0000000000000000, %p63;
	mov.f64 	%fd283, 0d3FF0000000000000;
	sub.f64 	%fd284, %fd283, %fd40;
	fma.rn.f64 	%fd345, %fd284, %fd59, %fd276;
	fma.rn.f64 	%fd343, %fd284, %fd60, %fd280;
	fma.rn.f64 	%fd344, %fd284, %fd61, %fd282;
	setp.eq.f64 	%p65, %fd345, 0d0000000000000000;
	mov.f64 	%fd361, 0d0000000000000000;
	mov.f64 	%fd362, %fd361;
	@%p65 bra 	$L__BB1_41;
	div.rn.f64 	%fd285, %fd343, %fd345;
	mul.f64 	%fd361, %fd285, 0d4059000000000000;
	div.rn.f64 	%fd286, %fd344, %fd345;
	mul.f64 	%fd362, %fd286, 0d4059000000000000;
$L__BB1_41:
	add.f64 	%fd83, %fd361, %fd362;
	setp.eq.f64 	%p66, %fd83, 0d0000000000000000;
	mov.f64 	%fd363, 0d0000000000000000;
	@%p66 bra 	$L__BB1_43;
	sub.f64 	%fd288, %fd361, %fd362;
	abs.f64 	%fd289, %fd288;
	div.rn.f64 	%fd290, %fd289, %fd83;
	mul.f64 	%fd363, %fd290, 0d4059000000000000;
$L__BB1_43:
	ld.param.u32 	%r105, [adx_many_series_one_param_time_major_f32_param_5];
	setp.lt.s32 	%p67, %r128, %r105;
	@%p67 bra 	$L__BB1_45;
	ld.param.u32 	%r106, [adx_many_series_one_param_time_major_f32_param_5];
	add.s32 	%r88, %r106, -1;
	cvt.rn.f64.u32 	%fd291, %r88;
	fma.rn.f64 	%fd292, %fd365, %fd291, %fd363;
	mul.f64 	%fd365, %fd40, %fd292;
	cvt.rn.f32.f64 	%f40, %fd365;
	mul.wide.s32 	%rd80, %r124, 4;
	add.s64 	%rd81, %rd1, %rd80;
	st.global.f32 	[%rd81], %f40;
	bra.uni 	$L__BB1_47;
$L__BB1_45:
	ld.param.u32 	%r107, [adx_many_series_one_param_time_major_f32_param_5];
	add.f64 	%fd352, %fd352, %fd363;
	add.s32 	%r128, %r128, 1;
	setp.ne.s32 	%p68, %r128, %r107;
	@%p68 bra 	$L__BB1_47;
	ld.param.u32 	%r128, [adx_many_series_one_param_time_major_f32_param_5];
	mul.f64 	%fd365, %fd40, %fd352;
	cvt.rn.f32.f64 	%f41, %fd365;
	mul.wide.s32 	%rd82, %r124, 4;
	add.s64 	%rd83, %rd1, %rd82;
	st.global.f32 	[%rd83], %f41;
$L__BB1_47:
	add.s64 	%rd84, %rd7, %rd8;
	ld.global.nc.f32 	%f49, [%rd84];
	add.s32 	%r125, %r125, 2;
	shl.b32 	%r89, %r53, 1;
	add.s32 	%r124, %r124, %r89;
	add.s32 	%r123, %r123, %r89;
	add.s32 	%r122, %r122, 2;
	setp.ne.s32 	%p69, %r122, 0;
	@%p69 bra 	$L__BB1_31;
	add.s32 	%r129, %r125, 1;
$L__BB1_49:
	and.b32  	%r90, %r32, 1;
	setp.eq.b32 	%p70, %r90, 1;
	not.pred 	%p71, %p70;
	@%p71 bra 	$L__BB1_58;
	cvt.f64.f32 	%fd294, %f49;
	mad.lo.s32 	%r52, %r129, %r53, %r1;
	mul.wide.s32 	%rd85, %r52, 4;
	add.s64 	%rd86, %rd4, %rd85;
	ld.global.nc.f32 	%f42, [%rd86];
	cvt.f64.f32 	%fd295, %f42;
	add.s64 	%rd87, %rd3, %rd85;
	ld.global.nc.f32 	%f43, [%rd87];
	cvt.f64.f32 	%fd296, %f43;
	sub.f64 	%fd297, %fd295, %fd296;
	sub.f64 	%fd298, %fd295, %fd294;
	abs.f64 	%fd299, %fd298;
	sub.f64 	%fd300, %fd296, %fd294;
	abs.f64 	%fd301, %fd300;
	max.f64 	%fd302, %fd297, %fd299;
	max.f64 	%fd303, %fd302, %fd301;
	sub.f64 	%fd304, %fd295, %fd350;
	sub.f64 	%fd305, %fd349, %fd296;
	setp.gt.f64 	%p72, %fd304, %fd305;
	setp.gt.f64 	%p73, %fd304, 0d0000000000000000;
	selp.f64 	%fd306, %fd304, 0d0000000000000000, %p72;
	selp.f64 	%fd307, %fd306, 0d0000000000000000, %p73;
	setp.gt.f64 	%p74, %fd305, %fd304;
	setp.gt.f64 	%p75, %fd305, 0d0000000000000000;
	selp.f64 	%fd308, %fd305, 0d0000000000000000, %p75;
	selp.f64 	%fd309, %fd308, 0d0000000000000000, %p74;
	mov.f64 	%fd310, 0d3FF0000000000000;
	sub.f64 	%fd311, %fd310, %fd40;
	fma.rn.f64 	%fd98, %fd311, %fd345, %fd303;
	fma.rn.f64 	%fd99, %fd311, %fd343, %fd307;
	fma.rn.f64 	%fd100, %fd311, %fd344, %fd309;
	setp.eq.f64 	%p76, %fd98, 0d0000000000000000;
	mov.f64 	%fd373, 0d0000000000000000;
	mov.f64 	%fd374, %fd373;
	@%p76 bra 	$L__BB1_52;
	div.rn.f64 	%fd312, %fd99, %fd98;
	mul.f64 	%fd373, %fd312, 0d4059000000000000;
	div.rn.f64 	%fd313, %fd100, %fd98;
	mul.f64 	%fd374, %fd313, 0d4059000000000000;
$L__BB1_52:
	add.f64 	%fd105, %fd373, %fd374;
	setp.eq.f64 	%p77, %fd105, 0d0000000000000000;
	mov.f64 	%fd375, 0d0000000000000000;
	@%p77 bra 	$L__BB1_54;
	sub.f64 	%fd315, %fd373, %fd374;
	abs.f64 	%fd316, %fd315;
	div.rn.f64 	%fd317, %fd316, %fd105;
	mul.f64 	%fd375, %fd317, 0d4059000000000000;
$L__BB1_54:
	ld.param.u32 	%r109, [adx_many_series_one_param_time_major_f32_param_5];
	setp.lt.s32 	%p78, %r128, %r109;
	@%p78 bra 	$L__BB1_56;
	ld.param.u32 	%r110, [adx_many_series_one_param_time_major_f32_param_5];
	add.s32 	%r91, %r110, -1;
	cvt.rn.f64.u32 	%fd318, %r91;
	fma.rn.f64 	%fd319, %fd365, %fd318, %fd375;
	mul.f64 	%fd320, %fd40, %fd319;
	cvt.rn.f32.f64 	%f44, %fd320;
	add.s64 	%rd89, %rd1, %rd85;
	st.global.f32 	[%rd89], %f44;
	bra.uni 	$L__BB1_58;
$L__BB1_56:
	ld.param.u32 	%r111, [adx_many_series_one_param_time_major_f32_param_5];
	add.f64 	%fd108, %fd352, %fd375;
	add.s32 	%r92, %r128, 1;
	setp.ne.s32 	%p79, %r92, %r111;
	@%p79 bra 	$L__BB1_58;
	mul.f64 	%fd321, %fd40, %fd108;
	cvt.rn.f32.f64 	%f45, %fd321;
	add.s64 	%rd91, %rd1, %rd85;
	st.global.f32 	[%rd91], %f45;
$L__BB1_58:
	ret;

}


// ===== COMPILED SASS (sm_100) =====

	.target	sm_100

	.elftype	@"ET_EXEC"


//--------------------- .note.nv.tkinfo           --------------------------
	.section	.note.nv.tkinfo,"",@"SHT_NOTE"
	.sectionflags	@"SHF_NOTE_NV_TKINFO"
	.tkinfo
        /*0018*/ 	.word	0x00000002
        /*0030*/ 	.string	""
        /*0030*/ 	.string	"ptxas"
        /*0030*/ 	.string	"Cuda compilation tools, release 13.0, V13.0.88"
        /*0030*/ 	.string	"Build cuda_13.0.r13.0/compiler.36424714_0"
        /*0030*/ 	.string	"-arch sm_100 -m 64 "



//--------------------- .note.nv.cuinfo           --------------------------
	.section	.note.nv.cuinfo,"",@"SHT_NOTE"
	.sectionflags	@"SHF_NOTE_NV_CUINFO"
        /*0018*/ 	.short	0x0002
        /*001a*/ 	.short	0x0064
        /*001c*/ 	.short	0x0082
	.zero		2


//--------------------- .nv.info                  --------------------------
	.section	.nv.info,"",@"SHT_CUDA_INFO"
	.align	4


	//----- nvinfo : EIATTR_REGCOUNT
	.align		4
        /*0000*/ 	.byte	0x04, 0x2f
        /*0002*/ 	.short	(.L_1 - .L_0)
	.align		4
.L_0:
        /*0004*/ 	.word	index@(adx_batch_f32)
        /*0008*/ 	.word	0x00000038


	//----- nvinfo : EIATTR_FRAME_SIZE
	.align		4
.L_1:
        /*000c*/ 	.byte	0x04, 0x11
        /*000e*/ 	.short	(.L_3 - .L_2)
	.align		4
.L_2:
        /*0010*/ 	.word	index@($__internal_3_$__cuda_sm20_div_rn_f64_full)
        /*0014*/ 	.word	0x00000000


	//----- nvinfo : EIATTR_FRAME_SIZE
	.align		4
.L_3:
        /*0018*/ 	.byte	0x04, 0x11
        /*001a*/ 	.short	(.L_5 - .L_4)
	.align		4
.L_4:
        /*001c*/ 	.word	index@($__internal_2_$__cuda_sm20_dblrcp_rn_slowpath_v3)
        /*0020*/ 	.word	0x00000000


	//----- nvinfo : EIATTR_FRAME_SIZE
	.align		4
.L_5:
        /*0024*/ 	.byte	0x04, 0x11
        /*0026*/ 	.short	(.L_7 - .L_6)
	.align		4
.L_6:
        /*0028*/ 	.word	index@(adx_batch_f32)
        /*002c*/ 	.word	0x00000000


	//----- nvinfo : EIATTR_REGCOUNT
	.align		4
.L_7:
        /*0030*/ 	.byte	0x04, 0x2f
        /*0032*/ 	.short	(.L_9 - .L_8)
	.align		4
.L_8:
        /*0034*/ 	.word	index@(adx_many_series_one_param_time_major_f32)
        /*0038*/ 	.word	0x00000038


	//----- nvinfo : EIATTR_FRAME_SIZE
	.align		4
.L_9:
        /*003c*/ 	.byte	0x04, 0x11
        /*003e*/ 	.short	(.L_11 - .L_10)
	.align		4
.L_10:
        /*0040*/ 	.word	index@($__internal_1_$__cuda_sm20_div_rn_f64_full)
        /*0044*/ 	.word	0x00000000


	//----- nvinfo : EIATTR_FRAME_SIZE
	.align		4
.L_11:
        /*0048*/ 	.byte	0x04, 0x11
        /*004a*/ 	.short	(.L_13 - .L_12)
	.align		4
.L_12:
        /*004c*/ 	.word	index@($__internal_0_$__cuda_sm20_dblrcp_rn_slowpath_v3)
        /*0050*/ 	.word	0x00000000


	//----- nvinfo : EIATTR_FRAME_SIZE
	.align		4
.L_13:
        /*0054*/ 	.byte	0x04, 0x11
        /*0056*/ 	.short	(.L_15 - .L_14)
	.align		4
.L_14:
        /*0058*/ 	.word	index@(adx_many_series_one_param_time_major_f32)
        /*005c*/ 	.word	0x00000000


	//----- nvinfo : EIATTR_MIN_STACK_SIZE
	.align		4
.L_15:
        /*0060*/ 	.byte	0x04, 0x12
        /*0062*/ 	.short	(.L_17 - .L_16)
	.align		4
.L_16:
        /*0064*/ 	.word	index@(adx_many_series_one_param_time_major_f32)
        /*0068*/ 	.word	0x00000000


	//----- nvinfo : EIATTR_MIN_STACK_SIZE
	.align		4
.L_17:
        /*006c*/ 	.byte	0x04, 0x12
        /*006e*/ 	.short	(.L_19 - .L_18)
	.align		4
.L_18:
        /*0070*/ 	.word	index@(adx_batch_f32)
        /*0074*/ 	.word	0x00000000
.L_19:


//--------------------- .nv.compat                --------------------------
	.section	.nv.compat,"",@"SHT_CUDA_COMPAT_INFO"
	.align	4
        /*0000*/ 	.byte	0x02, 0x09, 0x00, 0x00, 0x02, 0x02, 0x01, 0x00, 0x02, 0x05, 0x05, 0x00, 0x03, 0x07, 0x01, 0x01
        /*0010*/ 	.byte	0x02, 0x03, 0x00, 0x00, 0x02, 0x06, 0x01, 0x00, 0x04, 0x0b, 0x08, 0x00, 0x01, 0x00, 0x00, 0x00
        /*0020*/ 	.byte	0x00, 0x00, 0x00, 0x00


//--------------------- .nv.info.adx_many_series_one_param_time_major_f32 --------------------------
	.section	.nv.info.adx_many_series_one_param_time_major_f32,"",@"SHT_CUDA_INFO"
	.sectionflags	@""
	.align	4


	//----- nvinfo : EIATTR_CUDA_API_VERSION
	.align		4
        /*0000*/ 	.byte	0x04, 0x37
        /*0002*/ 	.short	(.L_21 - .L_20)
.L_20:
        /*0004*/ 	.word	0x00000082


	//----- nvinfo : EIATTR_KPARAM_INFO
	.align		4
.L_21:
        /*0008*/ 	.byte	0x04, 0x17
        /*000a*/ 	.short	(.L_23 - .L_22)
.L_22:
        /*000c*/ 	.word	0x00000000
        /*0010*/ 	.short	0x0007
        /*0012*/ 	.short	0x0030
        /*0014*/ 	.byte	0x00, 0xf5, 0x21, 0x00


	//----- nvinfo : EIATTR_KPARAM_INFO
	.align		4
.L_23:
        /*0018*/ 	.byte	0x04, 0x17
        /*001a*/ 	.short	(.L_25 - .L_24)
.L_24:
        /*001c*/ 	.word	0x00000000
        /*0020*/ 	.short	0x0006
        /*0022*/ 	.short	0x0028
        /*0024*/ 	.byte	0x00, 0xf5, 0x21, 0x00


	//----- nvinfo : EIATTR_KPARAM_INFO
	.align		4
.L_25:
        /*0028*/ 	.byte	0x04, 0x17
        /*002a*/ 	.short	(.L_27 - .L_26)
.L_26:
        /*002c*/ 	.word	0x00000000
        /*0030*/ 	.short	0x0005
        /*0032*/ 	.short	0x0020
        /*0034*/ 	.byte	0x00, 0xf0, 0x11, 0x00


	//----- nvinfo : EIATTR_KPARAM_INFO
	.align		4
.L_27:
        /*0038*/ 	.byte	0x04, 0x17
        /*003a*/ 	.short	(.L_29 - .L_28)
.L_28:
        /*003c*/ 	.word	0x00000000
        /*0040*/ 	.short	0x0004
        /*0042*/ 	.short	0x001c
        /*0044*/ 	.byte	0x00, 0xf0, 0x11, 0x00


	//----- nvinfo : EIATTR_KPARAM_INFO
	.align		4
.L_29:
        /*0048*/ 	.byte	0x04, 0x17
        /*004a*/ 	.short	(.L_31 - .L_30)
.L_30:
        /*004c*/ 	.word	0x00000000
        /*0050*/ 	.short	0x0003
        /*0052*/ 	.short	0x0018
        /*0054*/ 	.byte	0x00, 0xf0, 0x11, 0x00


	//----- nvinfo : EIATTR_KPARAM_INFO
	.align		4
.L_31:
        /*0058*/ 	.byte	0x04, 0x17
        /*005a*/ 	.short	(.L_33 - .L_32)
.L_32:
        /*005c*/ 	.word	0x00000000
        /*0060*/ 	.short	0x0002
        /*0062*/ 	.short	0x0010
        /*0064*/ 	.byte	0x00, 0xf5, 0x21, 0x00


	//----- nvinfo : EIATTR_KPARAM_INFO
	.align		4
.L_33:
        /*0068*/ 	.byte	0x04, 0x17
        /*006a*/ 	.short	(.L_35 - .L_34)
.L_34:
        /*006c*/ 	.word	0x00000000
        /*0070*/ 	.short	0x0001
        /*0072*/ 	.short	0x0008
        /*0074*/ 	.byte	0x00, 0xf5, 0x21, 0x00


	//----- nvinfo : EIATTR_KPARAM_INFO
	.align		4
.L_35:
        /*0078*/ 	.byte	0x04, 0x17
        /*007a*/ 	.short	(.L_37 - .L_36)
.L_36:
        /*007c*/ 	.word	0x00000000
        /*0080*/ 	.short	0x0000
        /*0082*/ 	.short	0x0000
        /*0084*/ 	.byte	0x00, 0xf5, 0x21, 0x00


	//----- nvinfo : EIATTR_SPARSE_MMA_MASK
	.align		4
.L_37:
        /*0088*/ 	.byte	0x03, 0x50
        /*008a*/ 	.short	0x0000


	//----- nvinfo : EIATTR_MAXREG_COUNT
	.align		4
        /*008c*/ 	.byte	0x03, 0x1b
        /*008e*/ 	.short	0x00ff


	//----- nvinfo : EIATTR_MERCURY_ISA_VERSION
	.align		4
        /*0090*/ 	.byte	0x03, 0x5f
        /*0092*/ 	.short	0x0101


	//----- nvinfo : EIATTR_VRC_CTA_INIT_COUNT
	.align		4
        /*0094*/ 	.byte	0x02, 0x4a
	.zero		1
	.zero		1


	//----- nvinfo : EIATTR_EXIT_INSTR_OFFSETS
	.align		4
        /*0098*/ 	.byte	0x04, 0x1c
        /*009a*/ 	.short	(.L_39 - .L_38)


	//   ....[0]....
.L_38:
        /*009c*/ 	.word	0x00000070


	//   ....[1]....
        /*00a0*/ 	.word	0x000004f0


	//   ....[2]....
        /*00a4*/ 	.word	0x00000560


	//   ....[3]....
        /*00a8*/ 	.word	0x00002000


	//   ....[4]....
        /*00ac*/ 	.word	0x00003590


	//   ....[5]....
        /*00b0*/ 	.word	0x00003e00


	//   ....[6]....
        /*00b4*/ 	.word	0x00003e40


	//   ....[7]....
        /*00b8*/ 	.word	0x00003ea0


	//----- nvinfo : EIATTR_CRS_STACK_SIZE
	.align		4
.L_39:
        /*00bc*/ 	.byte	0x04, 0x1e
        /*00be*/ 	.short	(.L_41 - .L_40)
.L_40:
        /*00c0*/ 	.word	0x00000000


	//----- nvinfo : EIATTR_CBANK_PARAM_SIZE
	.align		4
.L_41:
        /*00c4*/ 	.byte	0x03, 0x19
        /*00c6*/ 	.short	0x0038


	//----- nvinfo : EIATTR_PARAM_CBANK
	.align		4
        /*00c8*/ 	.byte	0x04, 0x0a
        /*00ca*/ 	.short	(.L_43 - .L_42)
	.align		4
.L_42:
        /*00cc*/ 	.word	index@(.nv.constant0.adx_many_series_one_param_time_major_f32)
        /*00d0*/ 	.short	0x0380
        /*00d2*/ 	.short	0x0038


	//----- nvinfo : EIATTR_SW_WAR
	.align		4
.L_43:
        /*00d4*/ 	.byte	0x04, 0x36
        /*00d6*/ 	.short	(.L_45 - .L_44)
.L_44:
        /*00d8*/ 	.word	0x00000008
.L_45:


//--------------------- .nv.info.adx_batch_f32    --------------------------
	.section	.nv.info.adx_batch_f32,"",@"SHT_CUDA_INFO"
	.sectionflags	@""
	.align	4


	//----- nvinfo : EIATTR_CUDA_API_VERSION
	.align		4
        /*0000*/ 	.byte	0x04, 0x37
        /*0002*/ 	.short	(.L_47 - .L_46)
.L_46:
        /*0004*/ 	.word	0x00000082


	//----- nvinfo : EIATTR_KPARAM_INFO
	.align		4
.L_47:
        /*0008*/ 	.byte	0x04, 0x17
        /*000a*/ 	.short	(.L_49 - .L_48)
.L_48:
        /*000c*/ 	.word	0x00000000
        /*0010*/ 	.short	0x0007
        /*0012*/ 	.short	0x0030
        /*0014*/ 	.byte	0x00, 0xf5, 0x21, 0x00


	//----- nvinfo : EIATTR_KPARAM_INFO
	.align		4
.L_49:
        /*0018*/ 	.byte	0x04, 0x17
        /*001a*/ 	.short	(.L_51 - .L_50)
.L_50:
        /*001c*/ 	.word	0x00000000
        /*0020*/ 	.short	0x0006
        /*0022*/ 	.short	0x0028
        /*0024*/ 	.byte	0x00, 0xf0, 0x11, 0x00


	//----- nvinfo : EIATTR_KPARAM_INFO
	.align		4
.L_51:
        /*0028*/ 	.byte	0x04, 0x17
        /*002a*/ 	.short	(.L_53 - .L_52)
.L_52:
        /*002c*/ 	.word	0x00000000
        /*0030*/ 	.short	0x0005
        /*0032*/ 	.short	0x0024
        /*0034*/ 	.byte	0x00, 0xf0, 0x11, 0x00


	//----- nvinfo : EIATTR_KPARAM_INFO
	.align		4
.L_53:
        /*0038*/ 	.byte	0x04, 0x17
        /*003a*/ 	.short	(.L_55 - .L_54)
.L_54:
        /*003c*/ 	.word	0x00000000
        /*0040*/ 	.short	0x0004
        /*0042*/ 	.short	0x0020
        /*0044*/ 	.byte	0x00, 0xf0, 0x11, 0x00


	//----- nvinfo : EIATTR_KPARAM_INFO
	.align		4
.L_55:
        /*0048*/ 	.byte	0x04, 0x17
        /*004a*/ 	.short	(.L_57 - .L_56)
.L_56:
        /*004c*/ 	.word	0x00000000
        /*0050*/ 	.short	0x0003
        /*0052*/ 	.short	0x0018
        /*0054*/ 	.byte	0x00, 0xf5, 0x21, 0x00


	//----- nvinfo : EIATTR_KPARAM_INFO
	.align		4
.L_57:
        /*0058*/ 	.byte	0x04, 0x17
        /*005a*/ 	.short	(.L_59 - .L_58)
.L_58:
        /*005c*/ 	.word	0x00000000
        /*0060*/ 	.short	0x0002
        /*0062*/ 	.short	0x0010
        /*0064*/ 	.byte	0x00, 0xf5, 0x21, 0x00


	//----- nvinfo : EIATTR_KPARAM_INFO
	.align		4
.L_59:
        /*0068*/ 	.byte	0x04, 0x17
        /*006a*/ 	.short	(.L_61 - .L_60)
.L_60:
        /*006c*/ 	.word	0x00000000
        /*0070*/ 	.short	0x0001
        /*0072*/ 	.short	0x0008
        /*0074*/ 	.byte	0x00, 0xf5, 0x21, 0x00


	//----- nvinfo : EIATTR_KPARAM_INFO
	.align		4
.L_61:
        /*0078*/ 	.byte	0x04, 0x17
        /*007a*/ 	.short	(.L_63 - .L_62)
.L_62:
        /*007c*/ 	.word	0x00000000
        /*0080*/ 	.short	0x0000
        /*0082*/ 	.short	0x0000
        /*0084*/ 	.byte	0x00, 0xf5, 0x21, 0x00


	//----- nvinfo : EIATTR_SPARSE_MMA_MASK
	.align		4
.L_63:
        /*0088*/ 	.byte	0x03, 0x50
        /*008a*/ 	.short	0x0000


	//----- nvinfo : EIATTR_MAXREG_COUNT
	.align		4
        /*008c*/ 	.byte	0x03, 0x1b
        /*008e*/ 	.short	0x00ff


	//----- nvinfo : EIATTR_MERCURY_ISA_VERSION
	.align		4
        /*0090*/ 	.byte	0x03, 0x5f
        /*0092*/ 	.short	0x0101


	//----- nvinfo : EIATTR_VRC_CTA_INIT_COUNT
	.align		4
        /*0094*/ 	.byte	0x02, 0x4a
	.zero		1
	.zero		1


	//----- nvinfo : EIATTR_EXIT_INSTR_OFFSETS
	.align		4
        /*0098*/ 	.byte	0x04, 0x1c
        /*009a*/ 	.short	(.L_65 - .L_64)


	//   ....[0]....
.L_64:
        /*009c*/ 	.word	0x00000070


	//   ....[1]....
        /*00a0*/ 	.word	0x00000610


	//   ....[2]....
        /*00a4*/ 	.word	0x00000660


	//   ....[3]....
        /*00a8*/ 	.word	0x00002240


	//   ....[4]....
        /*00ac*/ 	.word	0x000037d0


	//   ....[5]....
        /*00b0*/ 	.word	0x00004010


	//   ....[6]....
        /*00b4*/ 	.word	0x00004050


	//   ....[7]....
        /*00b8*/ 	.word	0x000040a0


	//----- nvinfo : EIATTR_CRS_STACK_SIZE
	.align		4
.L_65:
        /*00bc*/ 	.byte	0x04, 0x1e
        /*00be*/ 	.short	(.L_67 - .L_66)
.L_66:
        /*00c0*/ 	.word	0x00000000


	//----- nvinfo : EIATTR_CBANK_PARAM_SIZE
	.align		4
.L_67:
        /*00c4*/ 	.byte	0x03, 0x19
        /*00c6*/ 	.short	0x0038


	//----- nvinfo : EIATTR_PARAM_CBANK
	.align		4
        /*00c8*/ 	.byte	0x04, 0x0a
        /*00ca*/ 	.short	(.L_69 - .L_68)
	.align		4
.L_68:
        /*00cc*/ 	.word	index@(.nv.constant0.adx_batch_f32)
        /*00d0*/ 	.short	0x0380
        /*00d2*/ 	.short	0x0038


	//----- nvinfo : EIATTR_SW_WAR
	.align		4
.L_69:
        /*00d4*/ 	.byte	0x04, 0x36
        /*00d6*/ 	.short	(.L_71 - .L_70)
.L_70:
        /*00d8*/ 	.word	0x00000008
.L_71:


//--------------------- .nv.callgraph             --------------------------
	.section	.nv.callgraph,"",@"SHT_CUDA_CALLGRAPH"
	.align	4
	.sectionentsize	8
	.align		4
        /*0000*/ 	.word	0x00000000
	.align		4
        /*0004*/ 	.word	0xffffffff
	.align		4
        /*0008*/ 	.word	0x00000000
	.align		4
        /*000c*/ 	.word	0xfffffffe
	.align		4
        /*0010*/ 	.word	0x00000000
	.align		4
        /*0014*/ 	.word	0xfffffffd
	.align		4
        /*0018*/ 	.word	0x00000000
	.align		4
        /*001c*/ 	.word	0xfffffffc


//--------------------- .text.adx_many_series_one_param_time_major_f32 --------------------------
	.section	.text.adx_many_series_one_param_time_major_f32,"ax",@progbits
	.align	128
        .global         adx_many_series_one_param_time_major_f32
        .type           adx_many_series_one_param_time_major_f32,@function
        .size           adx_many_series_one_param_time_major_f32,(.L_x_146 - adx_many_series_one_param_time_major_f32)
        .other          adx_many_series_one_param_time_major_f32,@"STO_CUDA_ENTRY STV_DEFAULT"
adx_many_series_one_param_time_major_f32:
.text.adx_many_series_one_param_time_major_f32:
[----:B------:R-:W-:Y:S01]  /*0000*/  LDC R1, c[0x0][0x37c] ;  /* 0x0000df00ff017b82 */ /* 0x000fe20000000800 */
[----:B------:R-:W0:Y:S07]  /*0010*/  S2R R0, SR_TID.X ;  /* 0x0000000000007919 */ /* 0x000e2e0000002100 */
[----:B------:R-:W0:Y:S08]  /*0020*/  S2UR UR4, SR_CTAID.X ;  /* 0x00000000000479c3 */ /* 0x000e300000002500 */
[----:B------:R-:W0:Y:S08]  /*0030*/  LDC R7, c[0x0][0x360] ;  /* 0x0000d800ff077b82 */ /* 0x000e300000000800 */
[----:B------:R-:W1:Y:S01]  /*0040*/  LDC R2, c[0x0][0x398] ;  /* 0x0000e600ff027b82 */ /* 0x000e620000000800 */
[----:B0-----:R-:W-:-:S05]  /*0050*/  IMAD R7, R7, UR4, R0 ;  /* 0x0000000407077c24 */ /* 0x001fca000f8e0200 */
[----:B-1----:R-:W-:-:S13]  /*0060*/  ISETP.GE.AND P0, PT, R7, R2, PT ;  /* 0x000000020700720c */ /* 0x002fda0003f06270 */
[----:B------:R-:W-:Y:S05]  /*0070*/  @P0 EXIT ;  /* 0x000000000000094d */ /* 0x000fea0003800000 */
[----:B------:R-:W0:Y:S01]  /*0080*/  LDC R4, c[0x0][0x39c] ;  /* 0x0000e700ff047b82 */ /* 0x000e220000000800 */
[----:B------:R-:W1:Y:S01]  /*0090*/  LDCU.64 UR6, c[0x0][0x358] ;  /* 0x00006b00ff0677ac */ /* 0x000e620008000a00 */
[----:B0-----:R-:W-:-:S13]  /*00a0*/  ISETP.GE.AND P0, PT, R4, 0x1, PT ;  /* 0x000000010400780c */ /* 0x001fda0003f06270 */
[----:B-1----:R-:W-:Y:S05]  /*00b0*/  @!P0 BRA `(.L_x_0) ;  /* 0x0000000400048947 */ /* 0x002fea0003800000 */
[C---:B------:R-:W-:Y:S01]  /*00c0*/  ISETP.GE.U32.AND P0, PT, R4.reuse, 0x8, PT ;  /* 0x000000080400780c */ /* 0x040fe20003f06070 */
[----:B------:R-:W-:Y:S01]  /*00d0*/  IMAD.MOV.U32 R0, RZ, RZ, RZ ;  /* 0x000000ffff007224 */ /* 0x000fe200078e00ff */
[----:B------:R-:W-:-:S04]  /*00e0*/  LOP3.LUT R6, R4, 0x7, RZ, 0xc0, !PT ;  /* 0x0000000704067812 */ /* 0x000fc800078ec0ff */
[----:B------:R-:W-:-:S07]  /*00f0*/  ISETP.NE.AND P1, PT, R6, RZ, PT ;  /* 0x000000ff0600720c */ /* 0x000fce0003f25270 */
[----:B------:R-:W-:Y:S06]  /*0100*/  @!P0 BRA `(.L_x_1) ;  /* 0x0000000000648947 */ /* 0x000fec0003800000 */
[----:B------:R-:W0:Y:S01]  /*0110*/  LDC.64 R24, c[0x0][0x3b0] ;  /* 0x0000ec00ff187b82 */ /* 0x000e220000000a00 */
[----:B------:R-:W-:Y:S01]  /*0120*/  LOP3.LUT R0, R4, 0x7ffffff8, RZ, 0xc0, !PT ;  /* 0x7ffffff804007812 */ /* 0x000fe200078ec0ff */
[----:B------:R-:W-:-:S04]  /*0130*/  IMAD.MOV.U32 R5, RZ, RZ, R7 ;  /* 0x000000ffff057224 */ /* 0x000fc800078e0007 */
[----:B------:R-:W-:-:S07]  /*0140*/  IMAD.MOV R3, RZ, RZ, -R0 ;  /* 0x000000ffff037224 */ /* 0x000fce00078e0a00 */
.L_x_2:
[----:B01----:R-:W-:-:S04]  /*0150*/  IMAD.WIDE R8, R5, 0x4, R24 ;  /* 0x0000000405087825 */ /* 0x003fc800078e0218 */
[----:B------:R-:W-:Y:S02]  /*0160*/  IMAD.MOV.U32 R27, RZ, RZ, 0x7fc00000 ;  /* 0x7fc00000ff1b7424 */ /* 0x000fe400078e00ff */
[----:B------:R-:W-:-:S03]  /*0170*/  IMAD.WIDE R10, R2, 0x4, R8 ;  /* 0x00000004020a7825 */ /* 0x000fc600078e0208 */
[----:B------:R1:W-:Y:S01]  /*0180*/  STG.E desc[UR6][R8.64], R27 ;  /* 0x0000001b08007986 */ /* 0x0003e2000c101906 */
[----:B------:R-:W-:Y:S02]  /*0190*/  VIADD R3, R3, 0x8 ;  /* 0x0000000803037836 */ /* 0x000fe40000000000 */
[C---:B------:R-:W-:Y:S01]  /*01a0*/  IMAD.WIDE R12, R2.reuse, 0x4, R10 ;  /* 0x00000004020c7825 */ /* 0x040fe200078e020a */
[----:B------:R1:W-:Y:S02]  /*01b0*/  STG.E desc[UR6][R10.64], R27 ;  /* 0x0000001b0a007986 */ /* 0x0003e4000c101906 */
[----:B------:R-:W-:Y:S01]  /*01c0*/  ISETP.NE.AND P0, PT, R3, RZ, PT ;  /* 0x000000ff0300720c */ /* 0x000fe20003f05270 */
[C---:B------:R-:W-:Y:S01]  /*01d0*/  IMAD R5, R2.reuse, 0x8, R5 ;  /* 0x0000000802057824 */ /* 0x040fe200078e0205 */
[----:B------:R1:W-:Y:S01]  /*01e0*/  STG.E desc[UR6][R12.64], R27 ;  /* 0x0000001b0c007986 */ /* 0x0003e2000c101906 */
[----:B------:R-:W-:-:S05]  /*01f0*/  IMAD.WIDE R14, R2, 0x4, R12 ;  /* 0x00000004020e7825 */ /* 0x000fca00078e020c */
        /* <DEDUP_REMOVED lines=9> */
[----:B------:R-:W-:Y:S05]  /*0290*/  @P0 BRA `(.L_x_2) ;  /* 0xfffffffc00ac0947 */ /* 0x000fea000383ffff */
.L_x_1:
[----:B------:R-:W-:Y:S05]  /*02a0*/  @!P1 BRA `(.L_x_0) ;  /* 0x0000000000889947 */ /* 0x000fea0003800000 */
[----:B------:R-:W-:Y:S02]  /*02b0*/  ISETP.GE.U32.AND P0, PT, R6, 0x4, PT ;  /* 0x000000040600780c */ /* 0x000fe40003f06070 */
[----:B------:R-:W-:-:S04]  /*02c0*/  LOP3.LUT R5, R4, 0x3, RZ, 0xc0, !PT ;  /* 0x0000000304057812 */ /* 0x000fc800078ec0ff */
[----:B------:R-:W-:-:S07]  /*02d0*/  ISETP.NE.AND P1, PT, R5, RZ, PT ;  /* 0x000000ff0500720c */ /* 0x000fce0003f25270 */
[----:B------:R-:W-:Y:S06]  /*02e0*/  @!P0 BRA `(.L_x_3) ;  /* 0x0000000000308947 */ /* 0x000fec0003800000 */
[----:B-1----:R-:W0:Y:S01]  /*02f0*/  LDC.64 R8, c[0x0][0x3b0] ;  /* 0x0000ec00ff087b82 */ /* 0x002e220000000a00 */
[C---:B------:R-:W-:Y:S02]  /*0300*/  IMAD R3, R0.reuse, R2, R7 ;  /* 0x0000000200037224 */ /* 0x040fe400078e0207 */
[----:B------:R-:W-:Y:S02]  /*0310*/  VIADD R0, R0, 0x4 ;  /* 0x0000000400007836 */ /* 0x000fe40000000000 */
[----:B0-----:R-:W-:-:S04]  /*0320*/  IMAD.WIDE R8, R3, 0x4, R8 ;  /* 0x0000000403087825 */ /* 0x001fc800078e0208 */
[----:B------:R-:W-:Y:S02]  /*0330*/  IMAD.MOV.U32 R3, RZ, RZ, 0x7fc00000 ;  /* 0x7fc00000ff037424 */ /* 0x000fe400078e00ff */
[----:B------:R-:W-:-:S03]  /*0340*/  IMAD.WIDE R10, R2, 0x4, R8 ;  /* 0x00000004020a7825 */ /* 0x000fc600078e0208 */
[----:B------:R0:W-:Y:S01]  /*0350*/  STG.E desc[UR6][R8.64], R3 ;  /* 0x0000000308007986 */ /* 0x0001e2000c101906 */
[----:B------:R-:W-:-:S03]  /*0360*/  IMAD.WIDE R12, R2, 0x4, R10 ;  /* 0x00000004020c7825 */ /* 0x000fc600078e020a */
[----:B------:R0:W-:Y:S04]  /*0370*/  STG.E desc[UR6][R10.64], R3 ;  /* 0x000000030a007986 */ /* 0x0001e8000c101906 */
[----:B------:R0:W-:Y:S01]  /*0380*/  STG.E desc[UR6][R12.64], R3 ;  /* 0x000000030c007986 */ /* 0x0001e2000c101906 */
[----:B------:R-:W-:-:S05]  /*0390*/  IMAD.WIDE R14, R2, 0x4, R12 ;  /* 0x00000004020e7825 */ /* 0x000fca00078e020c */
[----:B------:R0:W-:Y:S02]  /*03a0*/  STG.E desc[UR6][R14.64], R3 ;  /* 0x000000030e007986 */ /* 0x0001e4000c101906 */
.L_x_3:
[----:B------:R-:W-:Y:S05]  /*03b0*/  @!P1 BRA `(.L_x_0) ;  /* 0x0000000000449947 */ /* 0x000fea0003800000 */
[----:B0-----:R-:W-:Y:S02]  /*03c0*/  LOP3.LUT R3, R4, 0x1, RZ, 0xc0, !PT ;  /* 0x0000000104037812 */ /* 0x001fe400078ec0ff */
[----:B------:R-:W-:Y:S02]  /*03d0*/  ISETP.NE.AND P0, PT, R5, 0x1, PT ;  /* 0x000000010500780c */ /* 0x000fe40003f05270 */
[----:B------:R-:W-:-:S13]  /*03e0*/  ISETP.NE.U32.AND P1, PT, R3, 0x1, PT ;  /* 0x000000010300780c */ /* 0x000fda0003f25070 */
[----:B-1----:R-:W0:Y:S01]  /*03f0*/  @!P1 LDC.64 R12, c[0x0][0x3b0] ;  /* 0x0000ec00ff0c9b82 */ /* 0x002e220000000a00 */
[----:B------:R-:W-:Y:S05]  /*0400*/  @!P0 BRA `(.L_x_4) ;  /* 0x0000000000208947 */ /* 0x000fea0003800000 */
[----:B------:R-:W1:Y:S01]  /*0410*/  LDC.64 R8, c[0x0][0x3b0] ;  /* 0x0000ec00ff087b82 */ /* 0x000e620000000a00 */
[C---:B------:R-:W-:Y:S02]  /*0420*/  IMAD R3, R0.reuse, R2, R7 ;  /* 0x0000000200037224 */ /* 0x040fe400078e0207 */
[----:B------:R-:W-:Y:S02]  /*0430*/  VIADD R0, R0, 0x2 ;  /* 0x0000000200007836 */ /* 0x000fe40000000000 */
[----:B-1----:R-:W-:-:S04]  /*0440*/  IMAD.WIDE R8, R3, 0x4, R8 ;  /* 0x0000000403087825 */ /* 0x002fc800078e0208 */
[----:B------:R-:W-:Y:S02]  /*0450*/  IMAD.MOV.U32 R3, RZ, RZ, 0x7fc00000 ;  /* 0x7fc00000ff037424 */ /* 0x000fe400078e00ff */
[----:B------:R-:W-:-:S03]  /*0460*/  IMAD.WIDE R10, R2, 0x4, R8 ;  /* 0x00000004020a7825 */ /* 0x000fc600078e0208 */
[----:B------:R1:W-:Y:S04]  /*0470*/  STG.E desc[UR6][R8.64], R3 ;  /* 0x0000000308007986 */ /* 0x0003e8000c101906 */
[----:B------:R1:W-:Y:S02]  /*0480*/  STG.E desc[UR6][R10.64], R3 ;  /* 0x000000030a007986 */ /* 0x0003e4000c101906 */
.L_x_4:
[----:B-1----:R-:W-:Y:S02]  /*0490*/  @!P1 IMAD R9, R0, R2, R7 ;  /* 0x0000000200099224 */ /* 0x002fe400078e0207 */
[----:B------:R-:W-:Y:S02]  /*04a0*/  @!P1 IMAD.MOV.U32 R3, RZ, RZ, 0x7fc00000 ;  /* 0x7fc00000ff039424 */ /* 0x000fe400078e00ff */
[----:B0-----:R-:W-:-:S05]  /*04b0*/  @!P1 IMAD.WIDE R8, R9, 0x4, R12 ;  /* 0x0000000409089825 */ /* 0x001fca00078e020c */
[----:B------:R2:W-:Y:S02]  /*04c0*/  @!P1 STG.E desc[UR6][R8.64], R3 ;  /* 0x0000000308009986 */ /* 0x0005e4000c101906 */
.L_x_0:
[----:B0-2---:R-:W0:Y:S02]  /*04d0*/  LDC R3, c[0x0][0x3a0] ;  /* 0x0000e800ff037b82 */ /* 0x005e240000000800 */
[----:B0-----:R-:W-:-:S13]  /*04e0*/  ISETP.GE.AND P0, PT, R3, 0x1, PT ;  /* 0x000000010300780c */ /* 0x001fda0003f06270 */
[----:B------:R-:W-:Y:S05]  /*04f0*/  @!P0 EXIT ;  /* 0x000000000000894d */ /* 0x000fea0003800000 */
[----:B-1----:R-:W0:Y:S02]  /*0500*/  LDC.64 R8, c[0x0][0x3a8] ;  /* 0x0000ea00ff087b82 */ /* 0x002e240000000a00 */
[----:B0-----:R-:W-:-:S05]  /*0510*/  IMAD.WIDE R8, R7, 0x4, R8 ;  /* 0x0000000407087825 */ /* 0x001fca00078e0208 */
[----:B------:R-:W2:Y:S02]  /*0520*/  LDG.E.CONSTANT R0, desc[UR6][R8.64] ;  /* 0x0000000608007981 */ /* 0x000ea4000c1e9900 */
[----:B--2---:R-:W-:-:S05]  /*0530*/  IMAD.IADD R6, R0, 0x1, R3 ;  /* 0x0000000100067824 */ /* 0x004fca00078e0203 */
[----:B------:R-:W-:-:S04]  /*0540*/  ISETP.GE.AND P0, PT, R6, R4, PT ;  /* 0x000000040600720c */ /* 0x000fc80003f06270 */
[----:B------:R-:W-:-:S13]  /*0550*/  ISETP.LT.OR P0, PT, R0, RZ, P0 ;  /* 0x000000ff0000720c */ /* 0x000fda0000701670 */
[----:B------:R-:W-:Y:S05]  /*0560*/  @P0 EXIT ;  /* 0x000000000000094d */ /* 0x000fea0003800000 */
[----:B------:R-:W0:Y:S01]  /*0570*/  LDC.64 R12, c[0x0][0x380] ;  /* 0x0000e000ff0c7b82 */ /* 0x000e220000000a00 */
[----:B------:R-:W-:-:S07]  /*0580*/  IMAD R5, R0, R2, R7 ;  /* 0x0000000200057224 */ /* 0x000fce00078e0207 */
[----:B------:R-:W1:Y:S08]  /*0590*/  LDC.64 R14, c[0x0][0x388] ;  /* 0x0000e200ff0e7b82 */ /* 0x000e700000000a00 */
[----:B------:R-:W2:Y:S01]  /*05a0*/  LDC.64 R16, c[0x0][0x390] ;  /* 0x0000e400ff107b82 */ /* 0x000ea20000000a00 */
[----:B0-----:R-:W-:-:S06]  /*05b0*/  IMAD.WIDE R8, R5, 0x4, R12 ;  /* 0x0000000405087825 */ /* 0x001fcc00078e020c */
[----:B------:R-:W3:Y:S01]  /*05c0*/  LDG.E.CONSTANT R8, desc[UR6][R8.64] ;  /* 0x0000000608087981 */ /* 0x000ee2000c1e9900 */
[----:B-1----:R-:W-:-:S06]  /*05d0*/  IMAD.WIDE R10, R5, 0x4, R14 ;  /* 0x00000004050a7825 */ /* 0x002fcc00078e020e */
[----:B------:R-:W4:Y:S01]  /*05e0*/  LDG.E.CONSTANT R10, desc[UR6][R10.64] ;  /* 0x000000060a0a7981 */ /* 0x000f22000c1e9900 */
[----:B--2---:R-:W-:-:S06]  /*05f0*/  IMAD.WIDE R4, R5, 0x4, R16 ;  /* 0x0000000405047825 */ /* 0x004fcc00078e0210 */
[----:B------:R0:W5:Y:S01]  /*0600*/  LDG.E.CONSTANT R4, desc[UR6][R4.64] ;  /* 0x0000000604047981 */ /* 0x000162000c1e9900 */
[----:B------:R-:W-:Y:S01]  /*0610*/  ISETP.GE.U32.AND P0, PT, R3, 0x4, PT ;  /* 0x000000040300780c */ /* 0x000fe20003f06070 */
[----:B------:R-:W-:Y:S01]  /*0620*/  UMOV UR4, 0x1 ;  /* 0x0000000100047882 */ /* 0x000fe20000000000 */
[----:B------:R-:W-:Y:S02]  /*0630*/  CS2R R36, SRZ ;  /* 0x0000000000247805 */ /* 0x000fe4000001ff00 */
[----:B------:R-:W-:Y:S02]  /*0640*/  CS2R R38, SRZ ;  /* 0x0000000000267805 */ /* 0x000fe4000001ff00 */
[----:B------:R-:W-:Y:S01]  /*0650*/  CS2R R40, SRZ ;  /* 0x0000000000287805 */ /* 0x000fe2000001ff00 */
[----:B---3--:R0:W1:Y:S08]  /*0660*/  F2F.F64.F32 R24, R8 ;  /* 0x0000000800187310 */ /* 0x0080700000201800 */
[----:B----4-:R0:W2:Y:S01]  /*0670*/  F2F.F64.F32 R30, R10 ;  /* 0x0000000a001e7310 */ /* 0x0100a20000201800 */
[----:B------:R-:W-:Y:S05]  /*0680*/  @!P0 BRA `(.L_x_5) ;  /* 0x0000000800b88947 */ /* 0x000fea0003800000 */
[----:B------:R-:W-:Y:S01]  /*0690*/  LOP3.LUT R11, R3, 0x7ffffffc, RZ, 0xc0, !PT ;  /* 0x7ffffffc030b7812 */ /* 0x000fe200078ec0ff */
[----:B0-----:R-:W-:Y:S01]  /*06a0*/  IMAD R8, R0, R2, R2 ;  /* 0x0000000200087224 */ /* 0x001fe200078e0202 */
[----:B------:R-:W-:Y:S01]  /*06b0*/  CS2R R36, SRZ ;  /* 0x0000000000247805 */ /* 0x000fe2000001ff00 */
[----:B------:R-:W-:Y:S02]  /*06c0*/  UMOV UR4, URZ ;  /* 0x000000ff00047c82 */ /* 0x000fe40008000000 */
[----:B------:R-:W-:Y:S02]  /*06d0*/  IMAD.IADD R9, R7, 0x1, R8 ;  /* 0x0000000107097824 */ /* 0x000fe400078e0208 */
[----:B------:R-:W-:-:S07]  /*06e0*/  IMAD.MOV R11, RZ, RZ, -R11 ;  /* 0x000000ffff0b7224 */ /* 0x000fce00078e0a0b */
.L_x_6:
[----:B------:R-:W-:-:S04]  /*06f0*/  IMAD.WIDE R18, R9, 0x4, R12 ;  /* 0x0000000409127825 */ /* 0x000fc800078e020c */
[C---:B------:R-:W-:Y:S01]  /*0700*/  IMAD.WIDE R34, R9.reuse, 0x4, R14 ;  /* 0x0000000409227825 */ /* 0x040fe200078e020e */
[----:B------:R0:W3:Y:S04]  /*0710*/  LDG.E.CONSTANT R47, desc[UR6][R18.64] ;  /* 0x00000006122f7981 */ /* 0x0000e8000c1e9900 */
[----:B------:R-:W4:Y:S01]  /*0720*/  LDG.E.CONSTANT R23, desc[UR6][R34.64] ;  /* 0x0000000622177981 */ /* 0x000f22000c1e9900 */
[----:B------:R-:W-:-:S04]  /*0730*/  IMAD.WIDE R28, R9, 0x4, R16 ;  /* 0x00000004091c7825 */ /* 0x000fc800078e0210 */
[C---:B------:R-:W-:Y:S01]  /*0740*/  IMAD.WIDE R44, R2.reuse, 0x4, R18 ;  /* 0x00000004022c7825 */ /* 0x040fe200078e0212 */
[----:B------:R1:W2:Y:S03]  /*0750*/  LDG.E.CONSTANT R32, desc[UR6][R28.64] ;  /* 0x000000061c207981 */ /* 0x0002a6000c1e9900 */
[C---:B------:R-:W-:Y:S01]  /*0760*/  IMAD.WIDE R50, R2.reuse, 0x4, R34 ;  /* 0x0000000402327825 */ /* 0x040fe200078e0222 */
[----:B------:R-:W2:Y:S04]  /*0770*/  LDG.E.CONSTANT R43, desc[UR6][R44.64] ;  /* 0x000000062c2b7981 */ /* 0x000ea8000c1e9900 */
[----:B------:R1:W2:Y:S01]  /*0780*/  LDG.E.CONSTANT R22, desc[UR6][R50.64] ;  /* 0x0000000632167981 */ /* 0x0002a2000c1e9900 */
[----:B------:R-:W-:-:S04]  /*0790*/  IMAD.WIDE R26, R2, 0x4, R44 ;  /* 0x00000004021a7825 */ /* 0x000fc800078e022c */
[C---:B------:R-:W-:Y:S01]  /*07a0*/  IMAD.WIDE R20, R2.reuse, 0x4, R50 ;  /* 0x0000000402147825 */ /* 0x040fe200078e0232 */
[----:B------:R-:W2:Y:S03]  /*07b0*/  LDG.E.CONSTANT R48, desc[UR6][R26.64] ;  /* 0x000000061a307981 */ /* 0x000ea6000c1e9900 */
[C---:B0-----:R-:W-:Y:S01]  /*07c0*/  IMAD.WIDE R18, R2.reuse, 0x4, R28 ;  /* 0x0000000402127825 */ /* 0x041fe200078e021c */
[----:B------:R-:W2:Y:S04]  /*07d0*/  LDG.E.CONSTANT R46, desc[UR6][R20.64] ;  /* 0x00000006142e7981 */ /* 0x000ea8000c1e9900 */
[----:B------:R-:W2:Y:S01]  /*07e0*/  LDG.E.CONSTANT R42, desc[UR6][R18.64] ;  /* 0x00000006122a7981 */ /* 0x000ea2000c1e9900 */
[----:B------:R-:W-:-:S04]  /*07f0*/  IMAD.WIDE R52, R2, 0x4, R26 ;  /* 0x0000000402347825 */ /* 0x000fc800078e021a */
[C---:B-1----:R-:W-:Y:S01]  /*0800*/  IMAD.WIDE R28, R2.reuse, 0x4, R20 ;  /* 0x00000004021c7825 */ /* 0x042fe200078e0214 */
[----:B------:R-:W2:Y:S03]  /*0810*/  LDG.E.CONSTANT R10, desc[UR6][R52.64] ;  /* 0x00000006340a7981 */ /* 0x000ea6000c1e9900 */
[C---:B------:R-:W-:Y:S01]  /*0820*/  IMAD.WIDE R50, R2.reuse, 0x4, R18 ;  /* 0x0000000402327825 */ /* 0x040fe200078e0212 */
[----:B------:R3:W2:Y:S04]  /*0830*/  LDG.E.CONSTANT R8, desc[UR6][R28.64] ;  /* 0x000000061c087981 */ /* 0x0006a8000c1e9900 */
[----:B------:R-:W2:Y:S01]  /*0840*/  LDG.E.CONSTANT R5, desc[UR6][R50.64] ;  /* 0x0000000632057981 */ /* 0x000ea2000c1e9900 */
[----:B-----5:R0:W-:Y:S01]  /*0850*/  F2F.F64.F32 R34, R4 ;  /* 0x0000000400227310 */ /* 0x0201e20000201800 */
[----:B------:R-:W-:-:S05]  /*0860*/  IMAD.WIDE R44, R2, 0x4, R50 ;  /* 0x00000004022c7825 */ /* 0x000fca00078e0232 */
[----:B0-----:R0:W5:Y:S01]  /*0870*/  LDG.E.CONSTANT R4, desc[UR6][R44.64] ;  /* 0x000000062c047981 */ /* 0x001162000c1e9900 */
[----:B------:R-:W-:Y:S01]  /*0880*/  VIADD R11, R11, 0x4 ;  /* 0x000000040b0b7836 */ /* 0x000fe20000000000 */
[----:B------:R-:W-:Y:S01]  /*0890*/  UIADD3 UR4, UPT, UPT, UR4, 0x4, URZ ;  /* 0x0000000404047890 */ /* 0x000fe2000fffe0ff */
[----:B------:R-:W-:Y:S01]  /*08a0*/  IMAD R9, R2, 0x4, R9 ;  /* 0x0000000402097824 */ /* 0x000fe200078e0209 */
[----:B---3--:R-:W1:Y:S08]  /*08b0*/  F2F.F64.F32 R28, R47 ;  /* 0x0000002f001c7310 */ /* 0x008e700000201800 */
[----:B----4-:R-:W3:Y:S01]  /*08c0*/  F2F.F64.F32 R26, R23 ;  /* 0x00000017001a7310 */ /* 0x010ee20000201800 */
[----:B-1----:R-:W-:-:S07]  /*08d0*/  DADD R18, -R34, R28 ;  /* 0x0000000022127229 */ /* 0x002fce000000011c */
[----:B--2---:R-:W-:Y:S01]  /*08e0*/  F2F.F64.F32 R32, R32 ;  /* 0x0000002000207310 */ /* 0x004fe20000201800 */
[C---:B------:R-:W-:Y:S02]  /*08f0*/  DADD R24, R28.reuse, -R24 ;  /* 0x000000001c187229 */ /* 0x040fe40000000818 */
[----:B---3--:R-:W-:-:S05]  /*0900*/  DADD R20, R28, -R26 ;  /* 0x000000001c147229 */ /* 0x008fca000000081a */
[----:B------:R-:W1:Y:S01]  /*0910*/  F2F.F64.F32 R22, R22 ;  /* 0x0000001600167310 */ /* 0x000e620000201800 */
[----:B------:R-:W-:Y:S01]  /*0920*/  IMAD.MOV.U32 R53, RZ, RZ, R18 ;  /* 0x000000ffff357224 */ /* 0x000fe200078e0012 */
[----:B------:R-:W-:Y:S01]  /*0930*/  DADD R34, -R34, R26 ;  /* 0x0000000022227229 */ /* 0x000fe2000000011a */
[----:B------:R-:W-:Y:S01]  /*0940*/  IMAD.MOV.U32 R49, RZ, RZ, R19 ;  /* 0x000000ffff317224 */ /* 0x000fe200078e0013 */
[----:B------:R-:W-:Y:S02]  /*0950*/  DADD R30, -R26, R30 ;  /* 0x000000001a1e7229 */ /* 0x000fe4000000011e */
[----:B0-----:R-:W-:Y:S02]  /*0960*/  DADD R44, R24, R38 ;  /* 0x00000000182c7229 */ /* 0x001fe40000000026 */
[----:B------:R-:W-:Y:S01]  /*0970*/  DSETP.MAX.AND P0, P1, R20, |R18|, PT ;  /* 0x400000121400722a */ /* 0x000fe2000390f000 */
[----:B------:R-:W-:Y:S02]  /*0980*/  IMAD.MOV.U32 R50, RZ, RZ, R21 ;  /* 0x000000ffff327224 */ /* 0x000fe400078e0015 */
[----:B------:R-:W-:Y:S01]  /*0990*/  IMAD.MOV.U32 R18, RZ, RZ, R20 ;  /* 0x000000ffff127224 */ /* 0x000fe200078e0014 */
[----:B------:R-:W-:Y:S01]  /*09a0*/  DSETP.GT.AND P3, PT, R24, R30, PT ;  /* 0x0000001e1800722a */ /* 0x000fe20003f64000 */
[----:B------:R0:W2:Y:S01]  /*09b0*/  F2F.F64.F32 R20, R43 ;  /* 0x0000002b00147310 */ /* 0x0000a20000201800 */
[----:B------:R-:W-:Y:S01]  /*09c0*/  FSEL R19, R50, |R49|, P0 ;  /* 0x4000003132137208 */ /* 0x000fe20000000000 */
[C---:B------:R-:W-:Y:S01]  /*09d0*/  DSETP.GT.AND P2, PT, R30.reuse, RZ, PT ;  /* 0x000000ff1e00722a */ /* 0x040fe20003f44000 */
[----:B------:R-:W-:Y:S01]  /*09e0*/  SEL R18, R18, R53, P0 ;  /* 0x0000003512127207 */ /* 0x000fe20000000000 */
[C---:B------:R-:W-:Y:S01]  /*09f0*/  DSETP.GT.AND P0, PT, R30.reuse, R24, PT ;  /* 0x000000181e00722a */ /* 0x040fe20003f04000 */
[----:B------:R-:W-:Y:S01]  /*0a00*/  FSEL R45, R45, R39, P3 ;  /* 0x000000272d2d7208 */ /* 0x000fe20001800000 */
[----:B------:R-:W-:Y:S01]  /*0a10*/  DADD R30, R30, R40 ;  /* 0x000000001e1e7229 */ /* 0x000fe20000000028 */
[----:B0-----:R-:W-:-:S02]  /*0a20*/  IMAD.MOV.U32 R43, RZ, RZ, R34 ;  /* 0x000000ffff2b7224 */ /* 0x001fc400078e0022 */
[----:B------:R-:W-:Y:S01]  /*0a30*/  @P1 LOP3.LUT R19, R49, 0x80000, RZ, 0xfc, !PT ;  /* 0x0008000031131812 */ /* 0x000fe200078efcff */
[----:B------:R-:W-:Y:S02]  /*0a40*/  DSETP.GT.AND P1, PT, R24, RZ, PT ;  /* 0x000000ff1800722a */ /* 0x000fe40003f24000 */
[----:B-1----:R-:W-:-:S03]  /*0a50*/  DADD R26, R26, -R22 ;  /* 0x000000001a1a7229 */ /* 0x002fc60000000816 */
[----:B------:R-:W-:Y:S01]  /*0a60*/  DSETP.MAX.AND P4, P5, |R34|, R18, PT ;  /* 0x000000122200722a */ /* 0x000fe20003d8f200 */
[----:B------:R-:W-:Y:S01]  /*0a70*/  FSEL R47, R30, R40, P2 ;  /* 0x000000281e2f7208 */ /* 0x000fe20001000000 */
[----:B------:R-:W-:Y:S01]  /*0a80*/  IMAD.MOV.U32 R34, RZ, RZ, R18 ;  /* 0x000000ffff227224 */ /* 0x000fe200078e0012 */
[----:B--2---:R-:W-:Y:S01]  /*0a90*/  DADD R24, R20, -R22 ;  /* 0x0000000014187229 */ /* 0x004fe20000000816 */
[----:B------:R-:W-:Y:S01]  /*0aa0*/  FSEL R39, R45, R39, P1 ;  /* 0x000000272d277208 */ /* 0x000fe20000800000 */
[----:B------:R-:W-:Y:S01]  /*0ab0*/  DADD R28, -R28, R20 ;  /* 0x000000001c1c7229 */ /* 0x000fe20000000114 */
[----:B------:R-:W-:Y:S02]  /*0ac0*/  FSEL R35, |R35|, R19, P4 ;  /* 0x0000001323237208 */ /* 0x000fe40002000200 */
[----:B------:R-:W-:Y:S02]  /*0ad0*/  SEL R34, R43, R34, P4 ;  /* 0x000000222b227207 */ /* 0x000fe40002000000 */
[----:B------:R-:W-:-:S02]  /*0ae0*/  FSEL R43, R44, R38, P3 ;  /* 0x000000262c2b7208 */ /* 0x000fc40001800000 */
[-C--:B------:R-:W-:Y:S01]  /*0af0*/  FSEL R31, R31, R41.reuse, P2 ;  /* 0x000000291f1f7208 */ /* 0x080fe20001000000 */
[----:B------:R-:W-:Y:S01]  /*0b00*/  IMAD.MOV.U32 R44, RZ, RZ, R25 ;  /* 0x000000ffff2c7224 */ /* 0x000fe200078e0019 */
[----:B------:R-:W-:Y:S01]  /*0b10*/  @P5 LOP3.LUT R35, R19, 0x80000, RZ, 0xfc, !PT ;  /* 0x0008000013235812 */ /* 0x000fe200078efcff */
[C---:B------:R-:W-:Y:S01]  /*0b20*/  DADD R18, -R32.reuse, R20 ;  /* 0x0000000020127229 */ /* 0x040fe20000000114 */
[----:B------:R-:W-:Y:S01]  /*0b30*/  IMAD.MOV.U32 R30, RZ, RZ, R24 ;  /* 0x000000ffff1e7224 */ /* 0x000fe200078e0018 */
[----:B------:R-:W-:Y:S01]  /*0b40*/  DADD R32, -R32, R22 ;  /* 0x0000000020207229 */ /* 0x000fe20000000116 */
[----:B------:R-:W-:Y:S01]  /*0b50*/  FSEL R38, R43, R38, P1 ;  /* 0x000000262b267208 */ /* 0x000fe20000800000 */
[----:B------:R-:W-:Y:S01]  /*0b60*/  DSETP.GT.AND P2, PT, R28, RZ, PT ;  /* 0x000000ff1c00722a */ /* 0x000fe20003f44000 */
[----:B------:R-:W-:Y:S01]  /*0b70*/  FSEL R41, R31, R41, P0 ;  /* 0x000000291f297208 */ /* 0x000fe20000000000 */
[----:B------:R-:W-:Y:S01]  /*0b80*/  DADD R36, R34, R36 ;  /* 0x0000000022247229 */ /* 0x000fe20000000024 */
[----:B------:R-:W-:Y:S01]  /*0b90*/  FSEL R40, R47, R40, P0 ;  /* 0x000000282f287208 */ /* 0x000fe20000000000 */
[----:B------:R-:W-:Y:S01]  /*0ba0*/  DSETP.MAX.AND P3, P4, R24, |R18|, PT ;  /* 0x400000121800722a */ /* 0x000fe20003c6f000 */
[----:B------:R-:W0:Y:S01]  /*0bb0*/  F2F.F64.F32 R34, R48 ;  /* 0x0000003000227310 */ /* 0x000e220000201800 */
[----:B------:R-:W-:Y:S01]  /*0bc0*/  IMAD.MOV.U32 R25, RZ, RZ, R19 ;  /* 0x000000ffff197224 */ /* 0x000fe200078e0013 */
[----:B------:R-:W-:Y:S01]  /*0bd0*/  DSETP.GT.AND P1, PT, R26, R28, PT ;  /* 0x0000001c1a00722a */ /* 0x000fe20003f24000 */
[----:B------:R-:W-:-:S03]  /*0be0*/  IMAD.MOV.U32 R49, RZ, RZ, R18 ;  /* 0x000000ffff317224 */ /* 0x000fc600078e0012 */
[----:B------:R-:W-:Y:S01]  /*0bf0*/  FSEL R51, R44, |R25|, P3 ;  /* 0x400000192c337208 */ /* 0x000fe20001800000 */
[C---:B------:R-:W-:Y:S01]  /*0c00*/  DADD R44, R28.reuse, R38 ;  /* 0x000000001c2c7229 */ /* 0x040fe20000000026 */
[----:B------:R-:W-:Y:S01]  /*0c10*/  SEL R24, R30, R49, P3 ;  /* 0x000000311e187207 */ /* 0x000fe20001800000 */
[----:B------:R1:W2:Y:S04]  /*0c20*/  F2F.F64.F32 R18, R46 ;  /* 0x0000002e00127310 */ /* 0x0002a80000201800 */
[----:B------:R-:W-:Y:S01]  /*0c30*/  @P4 LOP3.LUT R51, R25, 0x80000, RZ, 0xfc, !PT ;  /* 0x0008000019334812 */ /* 0x000fe200078efcff */
[----:B------:R-:W-:Y:S02]  /*0c40*/  DSETP.GT.AND P4, PT, R28, R26, PT ;  /* 0x0000001a1c00722a */ /* 0x000fe40003f84000 */
[----:B0-----:R-:W-:Y:S01]  /*0c50*/  DADD R20, -R20, R34 ;  /* 0x0000000014147229 */ /* 0x001fe20000000122 */
[----:B------:R0:W3:Y:S01]  /*0c60*/  F2F.F64.F32 R48, R42 ;  /* 0x0000002a00307310 */ /* 0x0000e20000201800 */
[----:B------:R-:W-:-:S02]  /*0c70*/  IMAD.MOV.U32 R25, RZ, RZ, R51 ;  /* 0x000000ffff197224 */ /* 0x000fc400078e0033 */
[----:B------:R-:W-:Y:S02]  /*0c80*/  @P2 FSEL R38, R44, R38, P4 ;  /* 0x000000262c262208 */ /* 0x000fe40002000000 */
[----:B-1----:R-:W-:Y:S01]  /*0c90*/  IMAD.MOV.U32 R46, RZ, RZ, R25 ;  /* 0x000000ffff2e7224 */ /* 0x002fe200078e0019 */
[----:B------:R-:W-:Y:S01]  /*0ca0*/  @P2 FSEL R39, R45, R39, P4 ;  /* 0x000000272d272208 */ /* 0x000fe20002000000 */
[----:B------:R-:W-:Y:S01]  /*0cb0*/  DSETP.MAX.AND P3, P5, |R32|, R24, PT ;  /* 0x000000182000722a */ /* 0x000fe20003d6f200 */
[----:B0-----:R-:W-:Y:S01]  /*0cc0*/  IMAD.MOV.U32 R42, RZ, RZ, R32 ;  /* 0x000000ffff2a7224 */ /* 0x001fe200078e0020 */
[--C-:B--2---:R-:W-:Y:S02]  /*0cd0*/  DADD R30, R34, -R18.reuse ;  /* 0x00000000221e7229 */ /* 0x104fe40000000812 */
[----:B------:R-:W-:Y:S02]  /*0ce0*/  DADD R22, R22, -R18 ;  /* 0x0000000016167229 */ /* 0x000fe40000000812 */
[----:B------:R-:W-:Y:S01]  /*0cf0*/  FSEL R33, |R33|, R46, P3 ;  /* 0x0000002e21217208 */ /* 0x000fe20001800200 */
[----:B------:R-:W-:Y:S01]  /*0d00*/  DSETP.GT.AND P2, PT, R20, RZ, PT ;  /* 0x000000ff1400722a */ /* 0x000fe20003f44000 */
[----:B------:R-:W-:Y:S01]  /*0d10*/  SEL R32, R42, R24, P3 ;  /* 0x000000182a207207 */ /* 0x000fe20001800000 */
[----:B---3--:R-:W-:Y:S01]  /*0d20*/  DADD R28, -R48, R34 ;  /* 0x00000000301c7229 */ /* 0x008fe20000000122 */
[----:B------:R-:W0:Y:S01]  /*0d30*/  F2F.F64.F32 R24, R10 ;  /* 0x0000000a00187310 */ /* 0x000e220000201800 */
[----:B------:R-:W-:-:S02]  /*0d40*/  DSETP.GT.AND P3, PT, R26, RZ, PT ;  /* 0x000000ff1a00722a */ /* 0x000fc40003f64000 */
[----:B------:R-:W-:Y:S01]  /*0d50*/  DADD R26, R26, R40 ;  /* 0x000000001a1a7229 */ /* 0x000fe20000000028 */
[----:B------:R-:W-:Y:S01]  /*0d60*/  @P5 LOP3.LUT R33, R46, 0x80000, RZ, 0xfc, !PT ;  /* 0x000800002e215812 */ /* 0x000fe200078efcff */
[----:B------:R-:W-:Y:S02]  /*0d70*/  DADD R48, -R48, R18 ;  /* 0x0000000030307229 */ /* 0x000fe40000000112 */
[----:B------:R-:W-:Y:S02]  /*0d80*/  DSETP.MAX.AND P0, P5, R30, |R28|, PT ;  /* 0x4000001c1e00722a */ /* 0x000fe40003d0f000 */
[----:B------:R-:W-:Y:S01]  /*0d90*/  IMAD.MOV.U32 R43, RZ, RZ, R28 ;  /* 0x000000ffff2b7224 */ /* 0x000fe200078e001c */
[----:B------:R-:W-:Y:S01]  /*0da0*/  DADD R36, R36, R32 ;  /* 0x0000000024247229 */ /* 0x000fe20000000020 */
[----:B------:R-:W-:Y:S01]  /*0db0*/  IMAD.MOV.U32 R32, RZ, RZ, R30 ;  /* 0x000000ffff207224 */ /* 0x000fe200078e001e */
[C---:B------:R-:W-:Y:S01]  /*0dc0*/  DSETP.GT.AND P4, PT, R20.reuse, R22, PT ;  /* 0x000000161400722a */ /* 0x040fe20003f84000 */
[----:B------:R-:W-:Y:S01]  /*0dd0*/  IMAD.MOV.U32 R33, RZ, RZ, R31 ;  /* 0x000000ffff217224 */ /* 0x000fe200078e001f */
[----:B------:R-:W-:Y:S01]  /*0de0*/  @P1 FSEL R40, R26, R40, P3 ;  /* 0x000000281a281208 */ /* 0x000fe20001800000 */
[----:B------:R1:W2:Y:S01]  /*0df0*/  F2F.F64.F32 R30, R8 ;  /* 0x00000008001e7310 */ /* 0x0002a20000201800 */
[----:B------:R-:W-:Y:S01]  /*0e00*/  SEL R28, R32, R43, P0 ;  /* 0x0000002b201c7207 */ /* 0x000fe20000000000 */
[----:B------:R-:W-:Y:S01]  /*0e10*/  DADD R42, R20, R38 ;  /* 0x00000000142a7229 */ /* 0x000fe20000000026 */
[----:B------:R-:W-:Y:S01]  /*0e20*/  FSEL R47, R33, |R29|, P0 ;  /* 0x4000001d212f7208 */ /* 0x000fe20000000000 */
[----:B------:R-:W-:-:S02]  /*0e30*/  DSETP.GT.AND P0, PT, R22, R20, PT ;  /* 0x000000141600722a */ /* 0x000fc40003f04000 */
[----:B------:R-:W-:Y:S01]  /*0e40*/  @P5 LOP3.LUT R47, R29, 0x80000, RZ, 0xfc, !PT ;  /* 0x000800001d2f5812 */ /* 0x000fe200078efcff */
[----:B0-----:R-:W-:Y:S01]  /*0e50*/  DADD R34, -R34, R24 ;  /* 0x0000000022227229 */ /* 0x001fe20000000118 */
[----:B------:R-:W-:Y:S01]  /*0e60*/  @P1 FSEL R41, R27, R41, P3 ;  /* 0x000000291b291208 */ /* 0x000fe20001800000 */
[----:B------:R0:W3:Y:S01]  /*0e70*/  F2F.F64.F32 R32, R5 ;  /* 0x0000000500207310 */ /* 0x0000e20000201800 */
[C---:B------:R-:W-:Y:S01]  /*0e80*/  DSETP.GT.AND P3, PT, R22.reuse, RZ, PT ;  /* 0x000000ff1600722a */ /* 0x040fe20003f64000 */
[----:B------:R-:W-:Y:S01]  /*0e90*/  IMAD.MOV.U32 R29, RZ, RZ, R47 ;  /* 0x000000ffff1d7224 */ /* 0x000fe200078e002f */
[----:B------:R-:W-:Y:S02]  /*0ea0*/  @P2 FSEL R38, R42, R38, P4 ;  /* 0x000000262a262208 */ /* 0x000fe40002000000 */
[----:B------:R-:W-:Y:S01]  /*0eb0*/  DADD R22, R22, R40 ;  /* 0x0000000016167229 */ /* 0x000fe20000000028 */
[----:B-1----:R-:W-:Y:S01]  /*0ec0*/  IMAD.MOV.U32 R8, RZ, RZ, R29 ;  /* 0x000000ffff087224 */ /* 0x002fe200078e001d */
[----:B--2---:R-:W-:Y:S01]  /*0ed0*/  DADD R26, R24, -R30 ;  /* 0x00000000181a7229 */ /* 0x004fe2000000081e */
[----:B0-----:R-:W-:Y:S01]  /*0ee0*/  IMAD.MOV.U32 R5, RZ, RZ, R49 ;  /* 0x000000ffff057224 */ /* 0x001fe200078e0031 */
[----:B------:R-:W-:Y:S01]  /*0ef0*/  DSETP.MAX.AND P5, P6, |R48|, R28, PT ;  /* 0x0000001c3000722a */ /* 0x000fe20003eaf200 */
[----:B------:R-:W-:Y:S01]  /*0f00*/  @P2 FSEL R39, R43, R39, P4 ;  /* 0x000000272b272208 */ /* 0x000fe20002000000 */
[----:B------:R-:W-:-:S02]  /*0f10*/  DADD R18, R18, -R30 ;  /* 0x0000000012127229 */ /* 0x000fc4000000081e */
[C---:B---3--:R-:W-:Y:S02]  /*0f20*/  DADD R20, -R32.reuse, R24 ;  /* 0x0000000020147229 */ /* 0x048fe40000000118 */
[----:B------:R-:W-:Y:S01]  /*0f30*/  FSEL R5, |R5|, R8, P5 ;  /* 0x0000000805057208 */ /* 0x000fe20002800200 */
[----:B------:R-:W-:Y:S01]  /*0f40*/  DADD R32, -R32, R30 ;  /* 0x0000000020207229 */ /* 0x000fe2000000011e */
[----:B------:R-:W-:Y:S02]  /*0f50*/  SEL R28, R48, R28, P5 ;  /* 0x0000001c301c7207 */ /* 0x000fe40002800000 */
[----:B------:R-:W-:Y:S01]  /*0f60*/  DSETP.GT.AND P2, PT, R34, R18, PT ;  /* 0x000000122200722a */ /* 0x000fe20003f44000 */
[----:B------:R-:W-:Y:S02]  /*0f70*/  @P0 FSEL R40, R22, R40, P3 ;  /* 0x0000002816280208 */ /* 0x000fe40001800000 */
[----:B------:R-:W-:Y:S01]  /*0f80*/  @P0 FSEL R41, R23, R41, P3 ;  /* 0x0000002917290208 */ /* 0x000fe20001800000 */
[----:B------:R-:W-:Y:S01]  /*0f90*/  DSETP.MAX.AND P1, P5, R26, |R20|, PT ;  /* 0x400000141a00722a */ /* 0x000fe20003d2f000 */
[----:B------:R-:W-:Y:S01]  /*0fa0*/  @P6 LOP3.LUT R5, R8, 0x80000, RZ, 0xfc, !PT ;  /* 0x0008000008056812 */ /* 0x000fe200078efcff */
[----:B------:R-:W-:Y:S01]  /*0fb0*/  IMAD.MOV.U32 R8, RZ, RZ, R21 ;  /* 0x000000ffff087224 */ /* 0x000fe200078e0015 */
[C---:B------:R-:W-:Y:S01]  /*0fc0*/  DSETP.GT.AND P0, PT, R18.reuse, R34, PT ;  /* 0x000000221200722a */ /* 0x040fe20003f04000 */
[----:B------:R-:W-:Y:S01]  /*0fd0*/  IMAD.MOV.U32 R22, RZ, RZ, R32 ;  /* 0x000000ffff167224 */ /* 0x000fe200078e0020 */
[----:B------:R-:W-:Y:S01]  /*0fe0*/  DSETP.GT.AND P3, PT, R18, RZ, PT ;  /* 0x000000ff1200722a */ /* 0x000fe20003f64000 */
[----:B------:R-:W-:Y:S01]  /*0ff0*/  IMAD.MOV.U32 R29, RZ, RZ, R5 ;  /* 0x000000ffff1d7224 */ /* 0x000fe200078e0005 */
[----:B------:R-:W-:Y:S01]  /*1000*/  FSEL R27, R27, |R8|, P1 ;  /* 0x400000081b1b7208 */ /* 0x000fe20000800000 */
[----:B------:R-:W-:-:S04]  /*1010*/  IMAD.MOV.U32 R5, RZ, RZ, R26 ;  /* 0x000000ffff057224 */ /* 0x000fc800078e001a */
[----:B------:R-:W-:Y:S01]  /*1020*/  DADD R36, R36, R28 ;  /* 0x0000000024247229 */ /* 0x000fe2000000001c */
[----:B------:R-:W-:Y:S01]  /*1030*/  SEL R26, R5, R20, P1 ;  /* 0x00000014051a7207 */ /* 0x000fe20000800000 */
[C---:B------:R-:W-:Y:S01]  /*1040*/  DSETP.GT.AND P1, PT, R34.reuse, RZ, PT ;  /* 0x000000ff2200722a */ /* 0x040fe20003f24000 */
[----:B------:R-:W-:Y:S01]  /*1050*/  @P5 LOP3.LUT R27, R8, 0x80000, RZ, 0xfc, !PT ;  /* 0x00080000081b5812 */ /* 0x000fe200078efcff */
[----:B------:R-:W-:Y:S02]  /*1060*/  DADD R20, R34, R38 ;  /* 0x0000000022147229 */ /* 0x000fe40000000026 */
[----:B------:R-:W-:Y:S02]  /*1070*/  IMAD.MOV.U32 R23, RZ, RZ, R26 ;  /* 0x000000ffff177224 */ /* 0x000fe400078e001a */
[----:B------:R-:W-:Y:S01]  /*1080*/  IMAD.MOV.U32 R8, RZ, RZ, R27 ;  /* 0x000000ffff087224 */ /* 0x000fe200078e001b */
[----:B------:R-:W-:Y:S02]  /*1090*/  DSETP.MAX.AND P4, P5, |R32|, R26, PT ;  /* 0x0000001a2000722a */ /* 0x000fe40003d8f200 */
[----:B------:R-:W-:-:S04]  /*10a0*/  DADD R26, R18, R40 ;  /* 0x00000000121a7229 */ /* 0x000fc80000000028 */
[----:B------:R-:W-:Y:S02]  /*10b0*/  FSEL R33, |R33|, R8, P4 ;  /* 0x0000000821217208 */ /* 0x000fe40002000200 */
[----:B------:R-:W-:Y:S02]  /*10c0*/  @P1 FSEL R38, R20, R38, P2 ;  /* 0x0000002614261208 */ /* 0x000fe40001000000 */
[----:B------:R-:W-:Y:S02]  /*10d0*/  @P1 FSEL R39, R21, R39, P2 ;  /* 0x0000002715271208 */ /* 0x000fe40001000000 */
[----:B------:R-:W-:Y:S02]  /*10e0*/  ISETP.NE.AND P1, PT, R11, RZ, PT ;  /* 0x000000ff0b00720c */ /* 0x000fe40003f25270 */
[----:B------:R-:W-:Y:S02]  /*10f0*/  @P5 LOP3.LUT R33, R8, 0x80000, RZ, 0xfc, !PT ;  /* 0x0008000008215812 */ /* 0x000fe400078efcff */
[----:B------:R-:W-:-:S02]  /*1100*/  SEL R22, R22, R23, P4 ;  /* 0x0000001716167207 */ /* 0x000fc40002000000 */
[----:B------:R-:W-:Y:S01]  /*1110*/  @P0 FSEL R40, R26, R40, P3 ;  /* 0x000000281a280208 */ /* 0x000fe20001800000 */
[----:B------:R-:W-:Y:S01]  /*1120*/  IMAD.MOV.U32 R23, RZ, RZ, R33 ;  /* 0x000000ffff177224 */ /* 0x000fe200078e0021 */
[----:B------:R-:W-:-:S05]  /*1130*/  @P0 FSEL R41, R27, R41, P3 ;  /* 0x000000291b290208 */ /* 0x000fca0001800000 */
[----:B------:R-:W-:Y:S01]  /*1140*/  DADD R36, R36, R22 ;  /* 0x0000000024247229 */ /* 0x000fe20000000016 */
[----:B------:R-:W-:Y:S10]  /*1150*/  @P1 BRA `(.L_x_6) ;  /* 0xfffffff400641947 */ /* 0x000ff4000383ffff */
[----:B------:R-:W-:-:S12]  /*1160*/  UIADD3 UR4, UPT, UPT, UR4, 0x1, URZ ;  /* 0x0000000104047890 */ /* 0x000fd8000fffe0ff */
.L_x_5:
[----:B0-----:R-:W-:-:S13]  /*1170*/  LOP3.LUT P0, R5, R3, 0x3, RZ, 0xc0, !PT ;  /* 0x0000000303057812 */ /* 0x001fda000780c0ff */
[----:B------:R-:W-:Y:S05]  /*1180*/  @!P0 BRA `(.L_x_7) ;  /* 0x0000000800148947 */ /* 0x000fea0003800000 */
[----:B------:R-:W-:Y:S02]  /*1190*/  ISETP.NE.AND P1, PT, R5, 0x1, PT ;  /* 0x000000010500780c */ /* 0x000fe40003f25270 */
[----:B------:R-:W-:-:S04]  /*11a0*/  LOP3.LUT R8, R3, 0x1, RZ, 0xc0, !PT ;  /* 0x0000000103087812 */ /* 0x000fc800078ec0ff */
[----:B------:R-:W-:-:S07]  /*11b0*/  ISETP.NE.U32.AND P0, PT, R8, 0x1, PT ;  /* 0x000000010800780c */ /* 0x000fce0003f05070 */
[----:B------:R-:W-:Y:S06]  /*11c0*/  @!P1 BRA `(.L_x_8) ;  /* 0x0000000400549947 */ /* 0x000fec0003800000 */
[----:B------:R-:W-:-:S04]  /*11d0*/  VIADD R5, R0, UR4 ;  /* 0x0000000400057c36 */ /* 0x000fc80008000000 */
[----:B------:R-:W-:-:S04]  /*11e0*/  IMAD R5, R5, R2, R7 ;  /* 0x0000000205057224 */ /* 0x000fc800078e0207 */
[----:B------:R-:W-:-:S04]  /*11f0*/  IMAD.WIDE R8, R5, 0x4, R12 ;  /* 0x0000000405087825 */ /* 0x000fc800078e020c */
[----:B------:R-:W-:Y:S01]  /*1200*/  IMAD.WIDE R20, R5, 0x4, R14 ;  /* 0x0000000405147825 */ /* 0x000fe200078e020e */
[----:B------:R-:W3:Y:S04]  /*1210*/  LDG.E.CONSTANT R10, desc[UR6][R8.64] ;  /* 0x00000006080a7981 */ /* 0x000ee8000c1e9900 */
[----:B------:R-:W4:Y:S01]  /*1220*/  LDG.E.CONSTANT R34, desc[UR6][R20.64] ;  /* 0x0000000614227981 */ /* 0x000f22000c1e9900 */
[----:B------:R-:W-:-:S04]  /*1230*/  IMAD.WIDE R22, R2, 0x4, R8 ;  /* 0x0000000402167825 */ /* 0x000fc800078e0208 */
[C---:B------:R-:W-:Y:S01]  /*1240*/  IMAD.WIDE R26, R2.reuse, 0x4, R20 ;  /* 0x00000004021a7825 */ /* 0x040fe200078e0214 */
[----:B------:R0:W2:Y:S03]  /*1250*/  LDG.E.CONSTANT R35, desc[UR6][R22.64] ;  /* 0x0000000616237981 */ /* 0x0000a6000c1e9900 */
[----:B------:R-:W-:Y:S01]  /*1260*/  IMAD.WIDE R16, R5, 0x4, R16 ;  /* 0x0000000405107825 */ /* 0x000fe200078e0210 */
[----:B------:R2:W2:Y:S04]  /*1270*/  LDG.E.CONSTANT R42, desc[UR6][R26.64] ;  /* 0x000000061a2a7981 */ /* 0x0004a8000c1e9900 */
[----:B------:R-:W2:Y:S01]  /*1280*/  LDG.E.CONSTANT R5, desc[UR6][R16.64] ;  /* 0x0000000610057981 */ /* 0x000ea2000c1e9900 */
[----:B-----5:R1:W-:Y:S01]  /*1290*/  F2F.F64.F32 R18, R4 ;  /* 0x0000000400127310 */ /* 0x0203e20000201800 */
[----:B------:R-:W-:-:S05]  /*12a0*/  IMAD.WIDE R32, R2, 0x4, R16 ;  /* 0x0000000402207825 */ /* 0x000fca00078e0210 */
[----:B-1----:R1:W5:Y:S01]  /*12b0*/  LDG.E.CONSTANT R4, desc[UR6][R32.64] ;  /* 0x0000000620047981 */ /* 0x002362000c1e9900 */
[----:B------:R-:W-:Y:S01]  /*12c0*/  UIADD3 UR4, UPT, UPT, UR4, 0x2, URZ ;  /* 0x0000000204047890 */ /* 0x000fe2000fffe0ff */
[----:B---3--:R-:W0:Y:S08]  /*12d0*/  F2F.F64.F32 R10, R10 ;  /* 0x0000000a000a7310 */ /* 0x008e300000201800 */
[----:B----4-:R-:W3:Y:S01]  /*12e0*/  F2F.F64.F32 R8, R34 ;  /* 0x0000002200087310 */ /* 0x010ee20000201800 */
[----:B0-----:R-:W-:-:S02]  /*12f0*/  DADD R22, -R18, R10 ;  /* 0x0000000012167229 */ /* 0x001fc4000000010a */
[----:B------:R-:W-:-:S05]  /*1300*/  DADD R28, -R24, R10 ;  /* 0x00000000181c7229 */ /* 0x000fca000000010a */
[----:B--2---:R-:W-:Y:S01]  /*1310*/  F2F.F64.F32 R16, R5 ;  /* 0x0000000500107310 */ /* 0x004fe20000201800 */
[--C-:B---3--:R-:W-:Y:S02]  /*1320*/  DADD R20, R10, -R8.reuse ;  /* 0x000000000a147229 */ /* 0x108fe40000000808 */
[----:B------:R-:W-:-:S05]  /*1330*/  DADD R26, R30, -R8 ;  /* 0x000000001e1a7229 */ /* 0x000fca0000000808 */
[----:B------:R0:W2:Y:S01]  /*1340*/  F2F.F64.F32 R24, R35 ;  /* 0x0000002300187310 */ /* 0x0000a20000201800 */
[----:B------:R-:W-:Y:S01]  /*1350*/  DSETP.GT.AND P1, PT, R28, RZ, PT ;  /* 0x000000ff1c00722a */ /* 0x000fe20003f24000 */
[----:B------:R-:W-:Y:S01]  /*1360*/  IMAD.MOV.U32 R43, RZ, RZ, R22 ;  /* 0x000000ffff2b7224 */ /* 0x000fe200078e0016 */
[----:B-1----:R-:W-:Y:S02]  /*1370*/  DADD R32, -R18, R8 ;  /* 0x0000000012207229 */ /* 0x002fe40000000108 */
[----:B------:R-:W-:Y:S02]  /*1380*/  DSETP.MAX.AND P4, P5, R20, |R22|, PT ;  /* 0x400000161400722a */ /* 0x000fe40003d8f000 */
[----:B------:R-:W-:Y:S01]  /*1390*/  DSETP.GT.AND P2, PT, R28, R26, PT ;  /* 0x0000001a1c00722a */ /* 0x000fe20003f44000 */
[----:B------:R-:W1:Y:S01]  /*13a0*/  F2F.F64.F32 R30, R42 ;  /* 0x0000002a001e7310 */ /* 0x000e620000201800 */
[--C-:B------:R-:W-:Y:S01]  /*13b0*/  DSETP.GT.AND P3, PT, R26, R28.reuse, PT ;  /* 0x0000001c1a00722a */ /* 0x100fe20003f64000 */
[----:B------:R-:W-:Y:S01]  /*13c0*/  IMAD.MOV.U32 R22, RZ, RZ, R21 ;  /* 0x000000ffff167224 */ /* 0x000fe200078e0015 */
[----:B------:R-:W-:-:S02]  /*13d0*/  DADD R28, R38, R28 ;  /* 0x00000000261c7229 */ /* 0x000fc4000000001c */
[----:B------:R-:W-:Y:S02]  /*13e0*/  DSETP.GT.AND P6, PT, R26, RZ, PT ;  /* 0x000000ff1a00722a */ /* 0x000fe40003fc4000 */
[----:B0-----:R-:W-:Y:S01]  /*13f0*/  FSEL R35, R22, |R23|, P4 ;  /* 0x4000001716237208 */ /* 0x001fe20002000000 */
[----:B--2---:R-:W-:Y:S01]  /*1400*/  DADD R18, -R16, R24 ;  /* 0x0000000010127229 */ /* 0x004fe20000000118 */
[----:B------:R-:W-:Y:S01]  /*1410*/  SEL R22, R20, R43, P4 ;  /* 0x0000002b14167207 */ /* 0x000fe20002000000 */
[----:B------:R-:W-:Y:S01]  /*1420*/  DADD R26, R40, R26 ;  /* 0x00000000281a7229 */ /* 0x000fe2000000001a */
[----:B------:R-:W-:Y:S01]  /*1430*/  @P5 LOP3.LUT R35, R23, 0x80000, RZ, 0xfc, !PT ;  /* 0x0008000017235812 */ /* 0x000fe200078efcff */
[----:B------:R-:W-:Y:S01]  /*1440*/  DADD R10, -R10, R24 ;  /* 0x000000000a0a7229 */ /* 0x000fe20000000118 */
[-C--:B------:R-:W-:Y:S01]  /*1450*/  FSEL R5, R28, R38.reuse, P2 ;  /* 0x000000261c057208 */ /* 0x080fe20001000000 */
[----:B------:R-:W-:Y:S01]  /*1460*/  IMAD.MOV.U32 R28, RZ, RZ, R32 ;  /* 0x000000ffff1c7224 */ /* 0x000fe200078e0020 */
[--C-:B-1----:R-:W-:Y:S01]  /*1470*/  DADD R20, R24, -R30.reuse ;  /* 0x0000000018147229 */ /* 0x102fe2000000081e */
[-C--:B------:R-:W-:Y:S01]  /*1480*/  FSEL R29, R29, R39.reuse, P2 ;  /* 0x000000271d1d7208 */ /* 0x080fe20001000000 */
[----:B------:R-:W-:Y:S01]  /*1490*/  IMAD.MOV.U32 R23, RZ, RZ, R35 ;  /* 0x000000ffff177224 */ /* 0x000fe200078e0023 */
[----:B------:R-:W-:Y:S01]  /*14a0*/  FSEL R38, R5, R38, P1 ;  /* 0x0000002605267208 */ /* 0x000fe20000800000 */
[--C-:B------:R-:W-:Y:S01]  /*14b0*/  DADD R16, -R16, R30.reuse ;  /* 0x0000000010107229 */ /* 0x100fe2000000011e */
[----:B------:R-:W-:Y:S01]  /*14c0*/  FSEL R39, R29, R39, P1 ;  /* 0x000000271d277208 */ /* 0x000fe20000800000 */
[----:B------:R-:W-:Y:S01]  /*14d0*/  DADD R8, R8, -R30 ;  /* 0x0000000008087229 */ /* 0x000fe2000000081e */
[-C--:B------:R-:W-:Y:S01]  /*14e0*/  FSEL R29, R26, R40.reuse, P6 ;  /* 0x000000281a1d7208 */ /* 0x080fe20003000000 */
[----:B------:R-:W-:Y:S01]  /*14f0*/  DSETP.MAX.AND P1, P2, R20, |R18|, PT ;  /* 0x400000121400722a */ /* 0x000fe20003a2f000 */
[----:B------:R-:W-:Y:S01]  /*1500*/  IMAD.MOV.U32 R26, RZ, RZ, R23 ;  /* 0x000000ffff1a7224 */ /* 0x000fe200078e0017 */
[----:B------:R-:W-:Y:S01]  /*1510*/  DSETP.MAX.AND P5, P4, |R32|, R22, PT ;  /* 0x000000162000722a */ /* 0x000fe20003caf200 */
[-C--:B------:R-:W-:Y:S01]  /*1520*/  FSEL R27, R27, R41.reuse, P6 ;  /* 0x000000291b1b7208 */ /* 0x080fe20003000000 */
[----:B------:R-:W-:Y:S01]  /*1530*/  IMAD.MOV.U32 R23, RZ, RZ, R20 ;  /* 0x000000ffff177224 */ /* 0x000fe200078e0014 */
[----:B------:R-:W-:Y:S01]  /*1540*/  FSEL R40, R29, R40, P3 ;  /* 0x000000281d287208 */ /* 0x000fe20001800000 */
[----:B------:R-:W-:Y:S01]  /*1550*/  IMAD.MOV.U32 R20, RZ, RZ, R19 ;  /* 0x000000ffff147224 */ /* 0x000fe200078e0013 */
[----:B------:R-:W-:Y:S01]  /*1560*/  FSEL R41, R27, R41, P3 ;  /* 0x000000291b297208 */ /* 0x000fe20001800000 */
[----:B------:R-:W-:Y:S01]  /*1570*/  DSETP.GT.AND P3, PT, R8, R10, PT ;  /* 0x0000000a0800722a */ /* 0x000fe20003f64000 */
[----:B------:R-:W-:-:S02]  /*1580*/  SEL R18, R23, R18, P1 ;  /* 0x0000001217127207 */ /* 0x000fc40000800000 */
[----:B------:R-:W-:Y:S02]  /*1590*/  FSEL R21, R21, |R20|, P1 ;  /* 0x4000001415157208 */ /* 0x000fe40000800000 */
[----:B------:R-:W-:Y:S02]  /*15a0*/  FSEL R5, |R33|, R26, P5 ;  /* 0x0000001a21057208 */ /* 0x000fe40002800200 */
[----:B------:R-:W-:Y:S01]  /*15b0*/  @P2 LOP3.LUT R21, R20, 0x80000, RZ, 0xfc, !PT ;  /* 0x0008000014152812 */ /* 0x000fe200078efcff */
[----:B------:R-:W-:Y:S01]  /*15c0*/  DSETP.GT.AND P2, PT, R10, RZ, PT ;  /* 0x000000ff0a00722a */ /* 0x000fe20003f44000 */
[----:B------:R-:W-:Y:S02]  /*15d0*/  @P4 LOP3.LUT R5, R26, 0x80000, RZ, 0xfc, !PT ;  /* 0x000800001a054812 */ /* 0x000fe400078efcff */
[----:B------:R-:W-:Y:S01]  /*15e0*/  SEL R22, R28, R22, P5 ;  /* 0x000000161c167207 */ /* 0x000fe20002800000 */
[----:B------:R-:W-:Y:S01]  /*15f0*/  IMAD.MOV.U32 R19, RZ, RZ, R21 ;  /* 0x000000ffff137224 */ /* 0x000fe200078e0015 */
[----:B------:R-:W-:Y:S01]  /*1600*/  DADD R20, R8, R40 ;  /* 0x0000000008147229 */ /* 0x000fe20000000028 */
[----:B------:R-:W-:-:S02]  /*1610*/  IMAD.MOV.U32 R23, RZ, RZ, R5 ;  /* 0x000000ffff177224 */ /* 0x000fc400078e0005 */
[----:B------:R-:W-:Y:S02]  /*1620*/  IMAD.MOV.U32 R5, RZ, RZ, R16 ;  /* 0x000000ffff057224 */ /* 0x000fe400078e0010 */
[----:B------:R-:W-:Y:S02]  /*1630*/  DSETP.MAX.AND P1, P4, |R16|, R18, PT ;  /* 0x000000121000722a */ /* 0x000fe40003c2f200 */
[----:B------:R-:W-:Y:S01]  /*1640*/  DADD R36, R36, R22 ;  /* 0x0000000024247229 */ /* 0x000fe20000000016 */
[----:B------:R-:W-:Y:S02]  /*1650*/  IMAD.MOV.U32 R16, RZ, RZ, R18 ;  /* 0x000000ffff107224 */ /* 0x000fe400078e0012 */
[----:B------:R-:W-:Y:S01]  /*1660*/  IMAD.MOV.U32 R22, RZ, RZ, R19 ;  /* 0x000000ffff167224 */ /* 0x000fe200078e0013 */
[----:B------:R-:W-:Y:S02]  /*1670*/  DADD R18, R10, R38 ;  /* 0x000000000a127229 */ /* 0x000fe40000000026 */
[----:B------:R-:W-:-:S02]  /*1680*/  SEL R16, R5, R16, P1 ;  /* 0x0000001005107207 */ /* 0x000fc40000800000 */
[----:B------:R-:W-:Y:S01]  /*1690*/  FSEL R17, |R17|, R22, P1 ;  /* 0x0000001611117208 */ /* 0x000fe20000800200 */
[----:B------:R-:W-:-:S03]  /*16a0*/  DSETP.GT.AND P1, PT, R10, R8, PT ;  /* 0x000000080a00722a */ /* 0x000fc60003f24000 */
[----:B------:R-:W-:Y:S01]  /*16b0*/  @P4 LOP3.LUT R17, R22, 0x80000, RZ, 0xfc, !PT ;  /* 0x0008000016114812 */ /* 0x000fe200078efcff */
[----:B------:R-:W-:Y:S02]  /*16c0*/  DSETP.GT.AND P4, PT, R8, RZ, PT ;  /* 0x000000ff0800722a */ /* 0x000fe40003f84000 */
[----:B------:R-:W-:Y:S02]  /*16d0*/  @P2 FSEL R38, R18, R38, P1 ;  /* 0x0000002612262208 */ /* 0x000fe40000800000 */
[----:B------:R-:W-:Y:S01]  /*16e0*/  @P2 FSEL R39, R19, R39, P1 ;  /* 0x0000002713272208 */ /* 0x000fe20000800000 */
[----:B------:R-:W-:Y:S01]  /*16f0*/  DADD R36, R36, R16 ;  /* 0x0000000024247229 */ /* 0x000fe20000000010 */
[----:B------:R-:W-:Y:S02]  /*1700*/  @P3 FSEL R40, R20, R40, P4 ;  /* 0x0000002814283208 */ /* 0x000fe40002000000 */
[----:B------:R-:W-:-:S08]  /*1710*/  @P3 FSEL R41, R21, R41, P4 ;  /* 0x0000002915293208 */ /* 0x000fd00002000000 */
.L_x_8:
[----:B------:R-:W-:Y:S05]  /*1720*/  @P0 BRA `(.L_x_7) ;  /* 0x0000000000ac0947 */ /* 0x000fea0003800000 */
[----:B------:R-:W-:-:S04]  /*1730*/  VIADD R5, R0, UR4 ;  /* 0x0000000400057c36 */ /* 0x000fc80008000000 */
[----:B------:R-:W-:-:S04]  /*1740*/  IMAD R5, R5, R2, R7 ;  /* 0x0000000205057224 */ /* 0x000fc800078e0207 */
[----:B------:R-:W-:-:S04]  /*1750*/  IMAD.WIDE R12, R5, 0x4, R12 ;  /* 0x00000004050c7825 */ /* 0x000fc800078e020c */
[----:B------:R-:W-:Y:S01]  /*1760*/  IMAD.WIDE R14, R5, 0x4, R14 ;  /* 0x00000004050e7825 */ /* 0x000fe200078e020e */
[----:B------:R-:W3:Y:S04]  /*1770*/  LDG.E.CONSTANT R8, desc[UR6][R12.64] ;  /* 0x000000060c087981 */ /* 0x000ee8000c1e9900 */
[----:B------:R-:W4:Y:S01]  /*1780*/  LDG.E.CONSTANT R10, desc[UR6][R14.64] ;  /* 0x000000060e0a7981 */ /* 0x000f22000c1e9900 */
[----:B-----5:R-:W-:Y:S08]  /*1790*/  F2F.F64.F32 R4, R4 ;  /* 0x0000000400047310 */ /* 0x020ff00000201800 */
[----:B---3--:R-:W0:Y:S08]  /*17a0*/  F2F.F64.F32 R8, R8 ;  /* 0x0000000800087310 */ /* 0x008e300000201800 */
[----:B----4-:R-:W3:Y:S01]  /*17b0*/  F2F.F64.F32 R10, R10 ;  /* 0x0000000a000a7310 */ /* 0x010ee20000201800 */
[----:B0-----:R-:W-:-:S02]  /*17c0*/  DADD R18, -R4, R8 ;  /* 0x0000000004127229 */ /* 0x001fc40000000108 */
[C---:B-1----:R-:W-:Y:S02]  /*17d0*/  DADD R24, R8.reuse, -R24 ;  /* 0x0000000008187229 */ /* 0x042fe40000000818 */
[----:B---3--:R-:W-:-:S06]  /*17e0*/  DADD R16, R8, -R10 ;  /* 0x0000000008107229 */ /* 0x008fcc000000080a */
[----:B------:R-:W-:Y:S01]  /*17f0*/  IMAD.MOV.U32 R9, RZ, RZ, R18 ;  /* 0x000000ffff097224 */ /* 0x000fe200078e0012 */
[----:B------:R-:W-:Y:S02]  /*1800*/  DADD R4, -R4, R10 ;  /* 0x0000000004047229 */ /* 0x000fe4000000010a */
[----:B--2---:R-:W-:Y:S02]  /*1810*/  DADD R10, -R10, R30 ;  /* 0x000000000a0a7229 */ /* 0x004fe4000000011e */
[----:B------:R-:W-:Y:S01]  /*1820*/  DSETP.MAX.AND P0, P1, R16, |R18|, PT ;  /* 0x400000121000722a */ /* 0x000fe2000390f000 */
[----:B------:R-:W-:-:S05]  /*1830*/  IMAD.MOV.U32 R2, RZ, RZ, R17 ;  /* 0x000000ffff027224 */ /* 0x000fca00078e0011 */
[C---:B------:R-:W-:Y:S01]  /*1840*/  DSETP.GT.AND P2, PT, R10.reuse, R24, PT ;  /* 0x000000180a00722a */ /* 0x040fe20003f44000 */
[----:B------:R-:W-:Y:S01]  /*1850*/  SEL R8, R16, R9, P0 ;  /* 0x0000000910087207 */ /* 0x000fe20000000000 */
[----:B------:R-:W-:Y:S01]  /*1860*/  DSETP.GT.AND P3, PT, R10, RZ, PT ;  /* 0x000000ff0a00722a */ /* 0x000fe20003f64000 */
[----:B------:R-:W-:Y:S01]  /*1870*/  FSEL R13, R2, |R19|, P0 ;  /* 0x40000013020d7208 */ /* 0x000fe20000000000 */
[----:B------:R-:W-:Y:S01]  /*1880*/  IMAD.MOV.U32 R2, RZ, RZ, R5 ;  /* 0x000000ffff027224 */ /* 0x000fe200078e0005 */
[--C-:B------:R-:W-:Y:S02]  /*1890*/  DSETP.GT.AND P0, PT, R24, R10.reuse, PT ;  /* 0x0000000a1800722a */ /* 0x100fe40003f04000 */
[----:B------:R-:W-:Y:S01]  /*18a0*/  DADD R10, R40, R10 ;  /* 0x00000000280a7229 */ /* 0x000fe2000000000a */
[----:B------:R-:W-:Y:S01]  /*18b0*/  @P1 LOP3.LUT R13, R19, 0x80000, RZ, 0xfc, !PT ;  /* 0x00080000130d1812 */ /* 0x000fe200078efcff */
[----:B------:R-:W-:Y:S02]  /*18c0*/  DSETP.GT.AND P1, PT, R24, RZ, PT ;  /* 0x000000ff1800722a */ /* 0x000fe40003f24000 */
[----:B------:R-:W-:-:S02]  /*18d0*/  DADD R24, R38, R24 ;  /* 0x0000000026187229 */ /* 0x000fc40000000018 */
[----:B------:R-:W-:-:S04]  /*18e0*/  IMAD.MOV.U32 R9, RZ, RZ, R13 ;  /* 0x000000ffff097224 */ /* 0x000fc800078e000d */
[-C--:B------:R-:W-:Y:S01]  /*18f0*/  FSEL R11, R11, R41.reuse, P3 ;  /* 0x000000290b0b7208 */ /* 0x080fe20001800000 */
[----:B------:R-:W-:Y:S01]  /*1900*/  IMAD.MOV.U32 R13, RZ, RZ, R9 ;  /* 0x000000ffff0d7224 */ /* 0x000fe200078e0009 */
[----:B------:R-:W-:Y:S02]  /*1910*/  DSETP.MAX.AND P4, P5, |R4|, R8, PT ;  /* 0x000000080400722a */ /* 0x000fe40003d8f200 */
[----:B------:R-:W-:Y:S02]  /*1920*/  FSEL R41, R11, R41, P2 ;  /* 0x000000290b297208 */ /* 0x000fe40001000000 */
[----:B------:R-:W-:Y:S02]  /*1930*/  FSEL R25, R25, R39, P0 ;  /* 0x0000002719197208 */ /* 0x000fe40000000000 */
[----:B------:R-:W-:Y:S02]  /*1940*/  FSEL R9, R10, R40, P3 ;  /* 0x000000280a097208 */ /* 0x000fe40001800000 */
[----:B------:R-:W-:-:S02]  /*1950*/  FSEL R15, |R2|, R13, P4 ;  /* 0x0000000d020f7208 */ /* 0x000fc40002000200 */
[----:B------:R-:W-:Y:S02]  /*1960*/  SEL R4, R4, R8, P4 ;  /* 0x0000000804047207 */ /* 0x000fe40002000000 */
[----:B------:R-:W-:Y:S02]  /*1970*/  FSEL R39, R25, R39, P1 ;  /* 0x0000002719277208 */ /* 0x000fe40000800000 */
[----:B------:R-:W-:Y:S02]  /*1980*/  FSEL R40, R9, R40, P2 ;  /* 0x0000002809287208 */ /* 0x000fe40001000000 */
[----:B------:R-:W-:Y:S02]  /*1990*/  @P5 LOP3.LUT R15, R13, 0x80000, RZ, 0xfc, !PT ;  /* 0x000800000d0f5812 */ /* 0x000fe400078efcff */
[----:B------:R-:W-:Y:S02]  /*19a0*/  FSEL R13, R24, R38, P0 ;  /* 0x00000026180d7208 */ /* 0x000fe40000000000 */
[----:B------:R-:W-:-:S02]  /*19b0*/  MOV R5, R15 ;  /* 0x0000000f00057202 */ /* 0x000fc40000000f00 */
[----:B------:R-:W-:-:S04]  /*19c0*/  FSEL R38, R13, R38, P1 ;  /* 0x000000260d267208 */ /* 0x000fc80000800000 */
[----:B------:R-:W-:-:S11]  /*19d0*/  DADD R36, R36, R4 ;  /* 0x0000000024247229 */ /* 0x000fd60000000004 */
.L_x_7:
[----:B-----5:R-:W0:Y:S08]  /*19e0*/  I2F.F64.U32 R4, R3 ;  /* 0x0000000300047312 */ /* 0x020e300000201800 */
[----:B0-----:R-:W0:Y:S01]  /*19f0*/  MUFU.RCP64H R9, R5 ;  /* 0x0000000500097308 */ /* 0x001e220000001800 */
[----:B------:R-:W-:-:S05]  /*1a00*/  VIADD R8, R5, 0x300402 ;  /* 0x0030040205087836 */ /* 0x000fca0000000000 */
[----:B------:R-:W-:Y:S01]  /*1a10*/  FSETP.GEU.AND P0, PT, |R8|, 5.8789094863358348022e-39, PT ;  /* 0x004004020800780b */ /* 0x000fe20003f0e200 */
[----:B0-----:R-:W-:-:S08]  /*1a20*/  DFMA R10, -R4, R8, 1 ;  /* 0x3ff00000040a742b */ /* 0x001fd00000000108 */
[----:B------:R-:W-:-:S08]  /*1a30*/  DFMA R10, R10, R10, R10 ;  /* 0x0000000a0a0a722b */ /* 0x000fd0000000000a */
[----:B------:R-:W-:-:S08]  /*1a40*/  DFMA R10, R8, R10, R8 ;  /* 0x0000000a080a722b */ /* 0x000fd00000000008 */
[----:B-1----:R-:W-:-:S08]  /*1a50*/  DFMA R24, -R4, R10, 1 ;  /* 0x3ff000000418742b */ /* 0x002fd0000000010a */
[----:B------:R-:W-:Y:S01]  /*1a60*/  DFMA R24, R10, R24, R10 ;  /* 0x000000180a18722b */ /* 0x000fe2000000000a */
[----:B------:R-:W-:Y:S10]  /*1a70*/  @P0 BRA `(.L_x_9) ;  /* 0x0000000000100947 */ /* 0x000ff40003800000 */
[----:B------:R-:W-:-:S05]  /*1a80*/  LOP3.LUT R2, R5, 0x7fffffff, RZ, 0xc0, !PT ;  /* 0x7fffffff05027812 */ /* 0x000fca00078ec0ff */
[----:B------:R-:W-:Y:S01]  /*1a90*/  VIADD R10, R2, 0xfff00000 ;  /* 0xfff00000020a7836 */ /* 0x000fe20000000000 */
[----:B------:R-:W-:-:S07]  /*1aa0*/  MOV R2, 0x1ac0 ;  /* 0x00001ac000027802 */ /* 0x000fce0000000f00 */
[----:B--2---:R-:W-:Y:S05]  /*1ab0*/  CALL.REL.NOINC `($__internal_0_$__cuda_sm20_dblrcp_rn_slowpath_v3) ;  /* 0x0000002000fc7944 */ /* 0x004fea0003c00000 */
.L_x_9:
[----:B------:R-:W-:Y:S01]  /*1ac0*/  DSETP.NEU.AND P0, PT, R36, RZ, PT ;  /* 0x000000ff2400722a */ /* 0x000fe20003f0d000 */
[----:B------:R-:W-:Y:S01]  /*1ad0*/  BSSY.RECONVERGENT B1, `(.L_x_10) ;  /* 0x0000034000017945 */ /* 0x000fe20003800200 */
[----:B------:R-:W-:Y:S02]  /*1ae0*/  CS2R R2, SRZ ;  /* 0x0000000000027805 */ /* 0x000fe4000001ff00 */
[----:B------:R-:W-:-:S10]  /*1af0*/  CS2R R4, SRZ ;  /* 0x0000000000047805 */ /* 0x000fd4000001ff00 */
[----:B------:R-:W-:Y:S05]  /*1b00*/  @!P0 BRA `(.L_x_11) ;  /* 0x0000000000c08947 */ /* 0x000fea0003800000 */
[----:B------:R-:W0:Y:S01]  /*1b10*/  MUFU.RCP64H R3, R37 ;  /* 0x0000002500037308 */ /* 0x000e220000001800 */
[----:B------:R-:W-:Y:S01]  /*1b20*/  IMAD.MOV.U32 R2, RZ, RZ, 0x1 ;  /* 0x00000001ff027424 */ /* 0x000fe200078e00ff */
[----:B------:R-:W-:Y:S01]  /*1b30*/  FSETP.GEU.AND P1, PT, |R39|, 6.5827683646048100446e-37, PT ;  /* 0x036000002700780b */ /* 0x000fe20003f2e200 */
[----:B------:R-:W-:Y:S04]  /*1b40*/  BSSY.RECONVERGENT B2, `(.L_x_12) ;  /* 0x0000012000027945 */ /* 0x000fe80003800200 */
[----:B0-----:R-:W-:-:S08]  /*1b50*/  DFMA R4, -R36, R2, 1 ;  /* 0x3ff000002404742b */ /* 0x001fd00000000102 */
[----:B------:R-:W-:-:S08]  /*1b60*/  DFMA R4, R4, R4, R4 ;  /* 0x000000040404722b */ /* 0x000fd00000000004 */
[----:B------:R-:W-:-:S08]  /*1b70*/  DFMA R4, R2, R4, R2 ;  /* 0x000000040204722b */ /* 0x000fd00000000002 */
[----:B------:R-:W-:-:S08]  /*1b80*/  DFMA R2, -R36, R4, 1 ;  /* 0x3ff000002402742b */ /* 0x000fd00000000104 */
[----:B------:R-:W-:-:S08]  /*1b90*/  DFMA R2, R4, R2, R4 ;  /* 0x000000020402722b */ /* 0x000fd00000000004 */
[----:B------:R-:W-:-:S08]  /*1ba0*/  DMUL R26, R38, R2 ;  /* 0x00000002261a7228 */ /* 0x000fd00000000000 */
[----:B------:R-:W-:-:S08]  /*1bb0*/  DFMA R4, -R36, R26, R38 ;  /* 0x0000001a2404722b */ /* 0x000fd00000000126 */
[----:B------:R-:W-:-:S10]  /*1bc0*/  DFMA R26, R2, R4, R26 ;  /* 0x00000004021a722b */ /* 0x000fd4000000001a */
[----:B------:R-:W-:-:S05]  /*1bd0*/  FFMA R2, RZ, R37, R27 ;  /* 0x00000025ff027223 */ /* 0x000fca000000001b */
[----:B------:R-:W-:-:S13]  /*1be0*/  FSETP.GT.AND P0, PT, |R2|, 1.469367938527859385e-39, PT ;  /* 0x001000000200780b */ /* 0x000fda0003f04200 */
[----:B------:R-:W-:Y:S05]  /*1bf0*/  @P0 BRA P1, `(.L_x_13) ;  /* 0x0000000000180947 */ /* 0x000fea0000800000 */
[----:B--2---:R-:W-:Y:S01]  /*1c00*/  IMAD.MOV.U32 R30, RZ, RZ, R38 ;  /* 0x000000ffff1e7224 */ /* 0x004fe200078e0026 */
[----:B------:R-:W-:Y:S01]  /*1c10*/  MOV R42, 0x1c60 ;  /* 0x00001c60002a7802 */ /* 0x000fe20000000f00 */
[----:B------:R-:W-:Y:S02]  /*1c20*/  IMAD.MOV.U32 R31, RZ, RZ, R39 ;  /* 0x000000ffff1f7224 */ /* 0x000fe400078e0027 */
[----:B------:R-:W-:Y:S02]  /*1c30*/  IMAD.MOV.U32 R28, RZ, RZ, R36 ;  /* 0x000000ffff1c7224 */ /* 0x000fe400078e0024 */
[----:B------:R-:W-:-:S07]  /*1c40*/  IMAD.MOV.U32 R29, RZ, RZ, R37 ;  /* 0x000000ffff1d7224 */ /* 0x000fce00078e0025 */
[----:B------:R-:W-:Y:S05]  /*1c50*/  CALL.REL.NOINC `($__internal_1_$__cuda_sm20_div_rn_f64_full) ;  /* 0x0000002400307944 */ /* 0x000fea0003c00000 */
.L_x_13:
[----:B------:R-:W-:Y:S05]  /*1c60*/  BSYNC.RECONVERGENT B2 ;  /* 0x0000000000027941 */ /* 0x000fea0003800200 */
.L_x_12:
        /* <DEDUP_REMOVED lines=13> */
[----:B------:R-:W-:Y:S01]  /*1d40*/  FSETP.GT.AND P0, PT, |R2|, 1.469367938527859385e-39, PT ;  /* 0x001000000200780b */ /* 0x000fe20003f04200 */
[----:B------:R-:W-:-:S12]  /*1d50*/  DMUL R2, R26, 100 ;  /* 0x405900001a027828 */ /* 0x000fd80000000000 */
[----:B------:R-:W-:Y:S05]  /*1d60*/  @P0 BRA P1, `(.L_x_15) ;  /* 0x0000000000200947 */ /* 0x000fea0000800000 */
[----:B--2---:R-:W-:Y:S01]  /*1d70*/  IMAD.MOV.U32 R30, RZ, RZ, R40 ;  /* 0x000000ffff1e7224 */ /* 0x004fe200078e0028 */
[----:B------:R-:W-:Y:S01]  /*1d80*/  MOV R42, 0x1dd0 ;  /* 0x00001dd0002a7802 */ /* 0x000fe20000000f00 */
[----:B------:R-:W-:Y:S02]  /*1d90*/  IMAD.MOV.U32 R31, RZ, RZ, R41 ;  /* 0x000000ffff1f7224 */ /* 0x000fe400078e0029 */
[----:B------:R-:W-:Y:S02]  /*1da0*/  IMAD.MOV.U32 R28, RZ, RZ, R36 ;  /* 0x000000ffff1c7224 */ /* 0x000fe400078e0024 */
[----:B------:R-:W-:-:S07]  /*1db0*/  IMAD.MOV.U32 R29, RZ, RZ, R37 ;  /* 0x000000ffff1d7224 */ /* 0x000fce00078e0025 */
[----:B------:R-:W-:Y:S05]  /*1dc0*/  CALL.REL.NOINC `($__internal_1_$__cuda_sm20_div_rn_f64_full) ;  /* 0x0000002000d47944 */ /* 0x000fea0003c00000 */
[----:B------:R-:W-:Y:S02]  /*1dd0*/  IMAD.MOV.U32 R4, RZ, RZ, R26 ;  /* 0x000000ffff047224 */ /* 0x000fe400078e001a */
[----:B------:R-:W-:-:S07]  /*1de0*/  IMAD.MOV.U32 R5, RZ, RZ, R27 ;  /* 0x000000ffff057224 */ /* 0x000fce00078e001b */
.L_x_15:
[----:B------:R-:W-:Y:S05]  /*1df0*/  BSYNC.RECONVERGENT B2 ;  /* 0x0000000000027941 */ /* 0x000fea0003800200 */
.L_x_14:
[----:B------:R-:W-:-:S11]  /*1e00*/  DMUL R4, R4, 100 ;  /* 0x4059000004047828 */ /* 0x000fd60000000000 */
.L_x_11:
[----:B------:R-:W-:Y:S05]  /*1e10*/  BSYNC.RECONVERGENT B1 ;  /* 0x0000000000017941 */ /* 0x000fea0003800200 */
.L_x_10:
[----:B------:R-:W-:Y:S01]  /*1e20*/  DADD R28, R4, R2 ;  /* 0x00000000041c7229 */ /* 0x000fe20000000002 */
[----:B------:R-:W-:Y:S01]  /*1e30*/  BSSY.RECONVERGENT B1, `(.L_x_16) ;  /* 0x0000019000017945 */ /* 0x000fe20003800200 */
[----:B------:R-:W-:-:S06]  /*1e40*/  CS2R R22, SRZ ;  /* 0x0000000000167805 */ /* 0x000fcc000001ff00 */
[----:B------:R-:W-:-:S14]  /*1e50*/  DSETP.NEU.AND P0, PT, R28, RZ, PT ;  /* 0x000000ff1c00722a */ /* 0x000fdc0003f0d000 */
[----:B------:R-:W-:Y:S05]  /*1e60*/  @!P0 BRA `(.L_x_17) ;  /* 0x0000000000548947 */ /* 0x000fea0003800000 */
[----:B------:R-:W0:Y:S01]  /*1e70*/  MUFU.RCP64H R9, R29 ;  /* 0x0000001d00097308 */ /* 0x000e220000001800 */
[----:B------:R-:W-:Y:S01]  /*1e80*/  IMAD.MOV.U32 R8, RZ, RZ, 0x1 ;  /* 0x00000001ff087424 */ /* 0x000fe200078e00ff */
[----:B------:R-:W-:Y:S01]  /*1e90*/  DADD R4, -R4, R2 ;  /* 0x0000000004047229 */ /* 0x000fe20000000102 */
[----:B------:R-:W-:Y:S07]  /*1ea0*/  BSSY.RECONVERGENT B2, `(.L_x_18) ;  /* 0x0000010000027945 */ /* 0x000fee0003800200 */
[----:B--2---:R-:W-:-:S02]  /*1eb0*/  DADD R30, -RZ, |R4| ;  /* 0x00000000ff1e7229 */ /* 0x004fc40000000504 */
[----:B0-----:R-:W-:-:S08]  /*1ec0*/  DFMA R10, -R28, R8, 1 ;  /* 0x3ff000001c0a742b */ /* 0x001fd00000000108 */
[----:B------:R-:W-:Y:S01]  /*1ed0*/  FSETP.GEU.AND P1, PT, |R31|, 6.5827683646048100446e-37, PT ;  /* 0x036000001f00780b */ /* 0x000fe20003f2e200 */
[----:B------:R-:W-:-:S08]  /*1ee0*/  DFMA R10, R10, R10, R10 ;  /* 0x0000000a0a0a722b */ /* 0x000fd0000000000a */
[----:B------:R-:W-:-:S08]  /*1ef0*/  DFMA R10, R8, R10, R8 ;  /* 0x0000000a080a722b */ /* 0x000fd00000000008 */
[----:B------:R-:W-:-:S08]  /*1f00*/  DFMA R8, -R28, R10, 1 ;  /* 0x3ff000001c08742b */ /* 0x000fd0000000010a */
[----:B------:R-:W-:-:S08]  /*1f10*/  DFMA R8, R10, R8, R10 ;  /* 0x000000080a08722b */ /* 0x000fd0000000000a */
[----:B------:R-:W-:-:S08]  /*1f20*/  DMUL R26, |R4|, R8 ;  /* 0x00000008041a7228 */ /* 0x000fd00000000200 */
[----:B------:R-:W-:-:S08]  /*1f30*/  DFMA R2, -R28, R26, |R4| ;  /* 0x0000001a1c02722b */ /* 0x000fd00000000504 */
[----:B------:R-:W-:-:S10]  /*1f40*/  DFMA R26, R8, R2, R26 ;  /* 0x00000002081a722b */ /* 0x000fd4000000001a */
[----:B------:R-:W-:-:S05]  /*1f50*/  FFMA R2, RZ, R29, R27 ;  /* 0x0000001dff027223 */ /* 0x000fca000000001b */
[----:B------:R-:W-:-:S13]  /*1f60*/  FSETP.GT.AND P0, PT, |R2|, 1.469367938527859385e-39, PT ;  /* 0x001000000200780b */ /* 0x000fda0003f04200 */
[----:B------:R-:W-:Y:S05]  /*1f70*/  @P0 BRA P1, `(.L_x_19) ;  /* 0x0000000000080947 */ /* 0x000fea0000800000 */
[----:B------:R-:W-:-:S07]  /*1f80*/  MOV R42, 0x1fa0 ;  /* 0x00001fa0002a7802 */ /* 0x000fce0000000f00 */
[----:B------:R-:W-:Y:S05]  /*1f90*/  CALL.REL.NOINC `($__internal_1_$__cuda_sm20_div_rn_f64_full) ;  /* 0x0000002000607944 */ /* 0x000fea0003c00000 */
.L_x_19:
[----:B------:R-:W-:Y:S05]  /*1fa0*/  BSYNC.RECONVERGENT B2 ;  /* 0x0000000000027941 */ /* 0x000fea0003800200 */
.L_x_18:
[----:B------:R-:W-:-:S11]  /*1fb0*/  DMUL R22, R26, 100 ;  /* 0x405900001a167828 */ /* 0x000fd60000000000 */
.L_x_17:
[----:B------:R-:W-:Y:S05]  /*1fc0*/  BSYNC.RECONVERGENT B1 ;  /* 0x0000000000017941 */ /* 0x000fea0003800200 */
.L_x_16:
[----:B------:R-:W0:Y:S01]  /*1fd0*/  LDCU UR5, c[0x0][0x39c] ;  /* 0x00007380ff0577ac */ /* 0x000e220008000800 */
[----:B------:R-:W-:-:S05]  /*1fe0*/  VIADD R4, R6, 0x1 ;  /* 0x0000000106047836 */ /* 0x000fca0000000000 */
[----:B0-----:R-:W-:-:S13]  /*1ff0*/  ISETP.GE.AND P0, PT, R4, UR5, PT ;  /* 0x0000000504007c0c */ /* 0x001fda000bf06270 */
[----:B------:R-:W-:Y:S05]  /*2000*/  @P0 EXIT ;  /* 0x000000000000094d */ /* 0x000fea0003800000 */
[----:B------:R-:W0:Y:S01]  /*2010*/  LDCU UR4, c[0x0][0x398] ;  /* 0x00007300ff0477ac */ /* 0x000e220008000800 */
[----:B------:R-:W1:Y:S01]  /*2020*/  LDC.64 R2, c[0x0][0x388] ;  /* 0x0000e200ff027b82 */ /* 0x000e620000000a00 */
[----:B------:R-:W3:Y:S07]  /*2030*/  LDCU UR8, c[0x0][0x398] ;  /* 0x00007300ff0877ac */ /* 0x000eee0008000800 */
[----:B------:R-:W4:Y:S08]  /*2040*/  LDC.64 R10, c[0x0][0x380] ;  /* 0x0000e000ff0a7b82 */ /* 0x000f300000000a00 */
[----:B------:R-:W2:Y:S01]  /*2050*/  LDC.64 R26, c[0x0][0x390] ;  /* 0x0000e400ff1a7b82 */ /* 0x000ea20000000a00 */
[----:B0-----:R-:W-:-:S04]  /*2060*/  IMAD.U32 R8, RZ, RZ, UR4 ;  /* 0x00000004ff087e24 */ /* 0x001fc8000f8e00ff */
[----:B------:R-:W-:-:S03]  /*2070*/  IMAD R5, R6, R8, R7 ;  /* 0x0000000806057224 */ /* 0x000fc600078e0207 */
[----:B------:R-:W0:Y:S01]  /*2080*/  LDC R12, c[0x0][0x3a0] ;  /* 0x0000e800ff0c7b82 */ /* 0x000e220000000800 */
[----:B-1----:R-:W-:-:S06]  /*2090*/  IMAD.WIDE R2, R5, 0x4, R2 ;  /* 0x0000000405027825 */ /* 0x002fcc00078e0202 */
[----:B------:R-:W3:Y:S01]  /*20a0*/  LDG.E.CONSTANT R2, desc[UR6][R2.64] ;  /* 0x0000000602027981 */ /* 0x000ee2000c1e9900 */
[----:B----4-:R-:W-:-:S06]  /*20b0*/  IMAD.WIDE R10, R5, 0x4, R10 ;  /* 0x00000004050a7825 */ /* 0x010fcc00078e020a */
[----:B------:R-:W4:Y:S01]  /*20c0*/  LDG.E.CONSTANT R10, desc[UR6][R10.64] ;  /* 0x000000060a0a7981 */ /* 0x000f22000c1e9900 */
[----:B--2---:R-:W-:-:S06]  /*20d0*/  IMAD.WIDE R26, R5, 0x4, R26 ;  /* 0x00000004051a7825 */ /* 0x004fcc00078e021a */
[----:B------:R1:W5:Y:S01]  /*20e0*/  LDG.E.CONSTANT R26, desc[UR6][R26.64] ;  /* 0x000000061a1a7981 */ /* 0x000362000c1e9900 */
[----:B------:R-:W-:-:S06]  /*20f0*/  UIADD3 UR4, UPT, UPT, UR5, -0x2, URZ ;  /* 0xfffffffe05047890 */ /* 0x000fcc000fffe0ff */
[----:B------:R-:W-:Y:S01]  /*2100*/  ISETP.NE.AND P0, PT, R6, UR4, PT ;  /* 0x0000000406007c0c */ /* 0x000fe2000bf05270 */
[----:B------:R-:W-:Y:S01]  /*2110*/  BSSY.RECONVERGENT B2, `(.L_x_20) ;  /* 0x0000145000027945 */ /* 0x000fe20003800200 */
[----:B------:R-:W-:Y:S01]  /*2120*/  LOP3.LUT R5, RZ, R0, RZ, 0x33, !PT ;  /* 0x00000000ff057212 */ /* 0x000fe200078e33ff */
[----:B------:R-:W-:Y:S01]  /*2130*/  IMAD.MOV.U32 R0, RZ, RZ, R4 ;  /* 0x000000ffff007224 */ /* 0x000fe200078e0004 */
[----:B------:R-:W-:Y:S01]  /*2140*/  CS2R R16, SRZ ;  /* 0x0000000000107805 */ /* 0x000fe2000001ff00 */
[----:B------:R-:W-:Y:S01]  /*2150*/  IMAD.MOV.U32 R4, RZ, RZ, 0x1 ;  /* 0x00000001ff047424 */ /* 0x000fe200078e00ff */
[----:B0-----:R-:W-:Y:S01]  /*2160*/  IADD3 R5, PT, PT, -R12, UR5, R5 ;  /* 0x000000050c057c10 */ /* 0x001fe2000fffe105 */
[----:B---3--:R1:W0:Y:S08]  /*2170*/  F2F.F64.F32 R20, R2 ;  /* 0x0000000200147310 */ /* 0x0082300000201800 */
[----:B----4-:R1:W2:Y:S01]  /*2180*/  F2F.F64.F32 R18, R10 ;  /* 0x0000000a00127310 */ /* 0x0102a20000201800 */
[----:B------:R-:W-:Y:S05]  /*2190*/  @!P0 BRA `(.L_x_21) ;  /* 0x0000001000f08947 */ /* 0x000fea0003800000 */
[-CC-:B------:R-:W-:Y:S01]  /*21a0*/  IMAD R3, R0, R8.reuse, R7.reuse ;  /* 0x0000000800037224 */ /* 0x180fe200078e0207 */
[----:B------:R-:W-:Y:S01]  /*21b0*/  LOP3.LUT R0, R5, 0xfffffffe, RZ, 0xc0, !PT ;  /* 0xfffffffe05007812 */ /* 0x000fe200078ec0ff */
[----:B-1----:R-:W-:Y:S01]  /*21c0*/  VIADD R2, R6, 0x2 ;  /* 0x0000000206027836 */ /* 0x002fe20000000000 */
[----:B------:R-:W-:Y:S01]  /*21d0*/  BSSY.RECONVERGENT B1, `(.L_x_22) ;  /* 0x0000137000017945 */ /* 0x000fe20003800200 */
[----:B------:R-:W-:Y:S01]  /*21e0*/  IMAD.MOV.U32 R4, RZ, RZ, 0x1 ;  /* 0x00000001ff047424 */ /* 0x000fe200078e00ff */
[----:B------:R-:W-:Y:S01]  /*21f0*/  CS2R R16, SRZ ;  /* 0x0000000000107805 */ /* 0x000fe2000001ff00 */
[----:B------:R-:W-:Y:S02]  /*2200*/  IMAD R2, R2, R8, R7 ;  /* 0x0000000802027224 */ /* 0x000fe400078e0207 */
[----:B------:R-:W-:-:S07]  /*2210*/  IMAD.MOV R0, RZ, RZ, -R0 ;  /* 0x000000ffff007224 */ /* 0x000fce00078e0a00 */
.L_x_49:
[----:B------:R-:W1:Y:S08]  /*2220*/  LDC.64 R14, c[0x0][0x380] ;  /* 0x0000e000ff0e7b82 */ /* 0x000e700000000a00 */
[----:B------:R-:W3:Y:S01]  /*2230*/  LDC.64 R12, c[0x0][0x388] ;  /* 0x0000e200ff0c7b82 */ /* 0x000ee20000000a00 */
[----:B-1----:R-:W-:-:S05]  /*2240*/  IMAD.WIDE R14, R3, 0x4, R14 ;  /* 0x00000004030e7825 */ /* 0x002fca00078e020e */
[----:B------:R-:W4:Y:S01]  /*2250*/  LDG.E.CONSTANT R10, desc[UR6][R14.64] ;  /* 0x000000060e0a7981 */ /* 0x000f22000c1e9900 */
[----:B---3--:R-:W-:-:S05]  /*2260*/  IMAD.WIDE R12, R3, 0x4, R12 ;  /* 0x00000004030c7825 */ /* 0x008fca00078e020c */
[----:B------:R-:W3:Y:S01]  /*2270*/  LDG.E.CONSTANT R8, desc[UR6][R12.64] ;  /* 0x000000060c087981 */ /* 0x000ee2000c1e9900 */
[----:B-----5:R-:W-:Y:S01]  /*2280*/  F2F.F64.F32 R26, R26 ;  /* 0x0000001a001a7310 */ /* 0x020fe20000201800 */
[----:B------:R-:W-:Y:S07]  /*2290*/  BSSY.RECONVERGENT B3, `(.L_x_23) ;  /* 0x0000059000037945 */ /* 0x000fee0003800200 */
[----:B----4-:R-:W1:Y:S08]  /*22a0*/  F2F.F64.F32 R10, R10 ;  /* 0x0000000a000a7310 */ /* 0x010e700000201800 */
[----:B---3--:R-:W3:Y:S01]  /*22b0*/  F2F.F64.F32 R8, R8 ;  /* 0x0000000800087310 */ /* 0x008ee20000201800 */
[----:B-1----:R-:W-:-:S02]  /*22c0*/  DADD R30, -R26, R10 ;  /* 0x000000001a1e7229 */ /* 0x002fc4000000010a */
[----:B---3--:R-:W-:-:S08]  /*22d0*/  DADD R28, R10, -R8 ;  /* 0x000000000a1c7229 */ /* 0x008fd00000000808 */
[----:B------:R-:W-:Y:S01]  /*22e0*/  DSETP.MAX.AND P0, P1, R28, |R30|, PT ;  /* 0x4000001e1c00722a */ /* 0x000fe2000390f000 */
[----:B------:R-:W-:Y:S02]  /*22f0*/  IMAD.MOV.U32 R33, RZ, RZ, R30 ;  /* 0x000000ffff217224 */ /* 0x000fe400078e001e */
[----:B------:R-:W-:Y:S01]  /*2300*/  IMAD.MOV.U32 R30, RZ, RZ, R29 ;  /* 0x000000ffff1e7224 */ /* 0x000fe200078e001d */
[----:B------:R-:W-:-:S04]  /*2310*/  DADD R26, -R26, R8 ;  /* 0x000000001a1a7229 */ /* 0x000fc80000000108 */
[----:B------:R-:W-:-:S06]  /*2320*/  FSEL R35, R30, |R31|, P0 ;  /* 0x4000001f1e237208 */ /* 0x000fcc0000000000 */
[----:B------:R-:W-:Y:S02]  /*2330*/  @P1 LOP3.LUT R35, R31, 0x80000, RZ, 0xfc, !PT ;  /* 0x000800001f231812 */ /* 0x000fe400078efcff */
[----:B------:R-:W-:-:S03]  /*2340*/  SEL R30, R28, R33, P0 ;  /* 0x000000211c1e7207 */ /* 0x000fc60000000000 */
[----:B------:R-:W-:-:S06]  /*2350*/  IMAD.MOV.U32 R31, RZ, RZ, R35 ;  /* 0x000000ffff1f7224 */ /* 0x000fcc00078e0023 */
[----:B------:R-:W-:Y:S01]  /*2360*/  DSETP.MAX.AND P1, P2, |R26|, R30, PT ;  /* 0x0000001e1a00722a */ /* 0x000fe20003a2f200 */
[----:B------:R-:W-:Y:S02]  /*2370*/  IMAD.MOV.U32 R32, RZ, RZ, R26 ;  /* 0x000000ffff207224 */ /* 0x000fe400078e001a */
[----:B------:R-:W-:Y:S01]  /*2380*/  IMAD.MOV.U32 R33, RZ, RZ, R30 ;  /* 0x000000ffff217224 */ /* 0x000fe200078e001e */
[----:B--2---:R-:W-:Y:S02]  /*2390*/  DADD R28, R10, -R18 ;  /* 0x000000000a1c7229 */ /* 0x004fe40000000812 */
[----:B------:R-:W-:Y:S01]  /*23a0*/  DADD R18, -R24, 1 ;  /* 0x3ff0000018127429 */ /* 0x000fe20000000100 */
[----:B------:R-:W-:Y:S01]  /*23b0*/  FSEL R27, |R27|, R31, P1 ;  /* 0x0000001f1b1b7208 */ /* 0x000fe20000800200 */
[----:B0-----:R-:W-:Y:S01]  /*23c0*/  DADD R20, -R8, R20 ;  /* 0x0000000008147229 */ /* 0x001fe20000000114 */
[----:B------:R-:W-:-:S05]  /*23d0*/  SEL R26, R32, R33, P1 ;  /* 0x00000021201a7207 */ /* 0x000fca0000800000 */
[----:B------:R-:W-:Y:S02]  /*23e0*/  @P2 LOP3.LUT R27, R31, 0x80000, RZ, 0xfc, !PT ;  /* 0x000800001f1b2812 */ /* 0x000fe400078efcff */
[----:B------:R-:W-:-:S04]  /*23f0*/  DSETP.GT.AND P0, PT, R28, R20, PT ;  /* 0x000000141c00722a */ /* 0x000fc80003f04000 */
[----:B------:R-:W-:Y:S02]  /*2400*/  DFMA R36, R18, R36, R26 ;  /* 0x000000241224722b */ /* 0x000fe4000000001a */
[----:B------:R-:W-:Y:S02]  /*2410*/  DSETP.GT.AND P1, PT, R28, RZ, PT ;  /* 0x000000ff1c00722a */ /* 0x000fe40003f24000 */
[C---:B------:R-:W-:Y:S02]  /*2420*/  DSETP.GT.AND P2, PT, R20.reuse, R28, PT ;  /* 0x0000001c1400722a */ /* 0x040fe40003f44000 */
[----:B------:R-:W-:Y:S01]  /*2430*/  DSETP.GT.AND P3, PT, R20, RZ, PT ;  /* 0x000000ff1400722a */ /* 0x000fe20003f64000 */
[----:B------:R-:W-:Y:S02]  /*2440*/  FSEL R28, R28, RZ, P0 ;  /* 0x000000ff1c1c7208 */ /* 0x000fe40000000000 */
[----:B------:R-:W-:Y:S01]  /*2450*/  FSEL R29, R29, RZ, P0 ;  /* 0x000000ff1d1d7208 */ /* 0x000fe20000000000 */
[----:B------:R-:W-:-:S02]  /*2460*/  DSETP.NEU.AND P0, PT, R36, RZ, PT ;  /* 0x000000ff2400722a */ /* 0x000fc40003f0d000 */
[----:B------:R-:W-:Y:S02]  /*2470*/  FSEL R26, R20, RZ, P3 ;  /* 0x000000ff141a7208 */ /* 0x000fe40001800000 */
[----:B------:R-:W-:Y:S02]  /*2480*/  FSEL R27, R21, RZ, P3 ;  /* 0x000000ff151b7208 */ /* 0x000fe40001800000 */
[----:B------:R-:W-:Y:S02]  /*2490*/  FSEL R20, R28, RZ, P1 ;  /* 0x000000ff1c147208 */ /* 0x000fe40000800000 */
[----:B------:R-:W-:Y:S02]  /*24a0*/  FSEL R21, R29, RZ, P1 ;  /* 0x000000ff1d157208 */ /* 0x000fe40000800000 */
[----:B------:R-:W-:Y:S02]  /*24b0*/  FSEL R26, R26, RZ, P2 ;  /* 0x000000ff1a1a7208 */ /* 0x000fe40001000000 */
[----:B------:R-:W-:-:S02]  /*24c0*/  FSEL R27, R27, RZ, P2 ;  /* 0x000000ff1b1b7208 */ /* 0x000fc40001000000 */
[----:B------:R-:W-:Y:S01]  /*24d0*/  DFMA R38, R18, R38, R20 ;  /* 0x000000261226722b */ /* 0x000fe20000000014 */
[----:B------:R-:W-:-:S03]  /*24e0*/  CS2R R20, SRZ ;  /* 0x0000000000147805 */ /* 0x000fc6000001ff00 */
[----:B------:R-:W-:Y:S01]  /*24f0*/  DFMA R40, R18, R40, R26 ;  /* 0x000000281228722b */ /* 0x000fe2000000001a */
[----:B------:R-:W-:Y:S01]  /*2500*/  CS2R R18, SRZ ;  /* 0x0000000000127805 */ /* 0x000fe2000001ff00 */
[----:B------:R-:W-:Y:S09]  /*2510*/  @!P0 BRA `(.L_x_24) ;  /* 0x0000000000c08947 */ /* 0x000ff20003800000 */
        /* <DEDUP_REMOVED lines=15> */
[----:B------:R-:W-:Y:S01]  /*2610*/  IMAD.MOV.U32 R30, RZ, RZ, R38 ;  /* 0x000000ffff1e7224 */ /* 0x000fe200078e0026 */
[----:B------:R-:W-:Y:S01]  /*2620*/  MOV R42, 0x2670 ;  /* 0x00002670002a7802 */ /* 0x000fe20000000f00 */
[----:B------:R-:W-:Y:S02]  /*2630*/  IMAD.MOV.U32 R31, RZ, RZ, R39 ;  /* 0x000000ffff1f7224 */ /* 0x000fe400078e0027 */
[----:B------:R-:W-:Y:S02]  /*2640*/  IMAD.MOV.U32 R28, RZ, RZ, R36 ;  /* 0x000000ffff1c7224 */ /* 0x000fe400078e0024 */
[----:B------:R-:W-:-:S07]  /*2650*/  IMAD.MOV.U32 R29, RZ, RZ, R37 ;  /* 0x000000ffff1d7224 */ /* 0x000fce00078e0025 */
[----:B------:R-:W-:Y:S05]  /*2660*/  CALL.REL.NOINC `($__internal_1_$__cuda_sm20_div_rn_f64_full) ;  /* 0x0000001800ac7944 */ /* 0x000fea0003c00000 */
.L_x_26:
[----:B------:R-:W-:Y:S05]  /*2670*/  BSYNC.RECONVERGENT B4 ;  /* 0x0000000000047941 */ /* 0x000fea0003800200 */
.L_x_25:
        /* <DEDUP_REMOVED lines=16> */
[----:B------:R-:W-:Y:S01]  /*2780*/  IMAD.MOV.U32 R30, RZ, RZ, R40 ;  /* 0x000000ffff1e7224 */ /* 0x000fe200078e0028 */
[----:B------:R-:W-:Y:S01]  /*2790*/  MOV R42, 0x27e0 ;  /* 0x000027e0002a7802 */ /* 0x000fe20000000f00 */
[----:B------:R-:W-:Y:S02]  /*27a0*/  IMAD.MOV.U32 R31, RZ, RZ, R41 ;  /* 0x000000ffff1f7224 */ /* 0x000fe400078e0029 */
[----:B------:R-:W-:Y:S02]  /*27b0*/  IMAD.MOV.U32 R28, RZ, RZ, R36 ;  /* 0x000000ffff1c7224 */ /* 0x000fe400078e0024 */
[----:B------:R-:W-:-:S07]  /*27c0*/  IMAD.MOV.U32 R29, RZ, RZ, R37 ;  /* 0x000000ffff1d7224 */ /* 0x000fce00078e0025 */
[----:B------:R-:W-:Y:S05]  /*27d0*/  CALL.REL.NOINC `($__internal_1_$__cuda_sm20_div_rn_f64_full) ;  /* 0x0000001800507944 */ /* 0x000fea0003c00000 */
[----:B------:R-:W-:Y:S02]  /*27e0*/  IMAD.MOV.U32 R20, RZ, RZ, R26 ;  /* 0x000000ffff147224 */ /* 0x000fe400078e001a */
[----:B------:R-:W-:-:S07]  /*27f0*/  IMAD.MOV.U32 R21, RZ, RZ, R27 ;  /* 0x000000ffff157224 */ /* 0x000fce00078e001b */
.L_x_28:
[----:B------:R-:W-:Y:S05]  /*2800*/  BSYNC.RECONVERGENT B4 ;  /* 0x0000000000047941 */ /* 0x000fea0003800200 */
.L_x_27:
[----:B------:R-:W-:-:S11]  /*2810*/  DMUL R20, R20, 100 ;  /* 0x4059000014147828 */ /* 0x000fd60000000000 */
.L_x_24:
[----:B------:R-:W-:Y:S05]  /*2820*/  BSYNC.RECONVERGENT B3 ;  /* 0x0000000000037941 */ /* 0x000fea0003800200 */
.L_x_23:
        /* <DEDUP_REMOVED lines=8> */
[----:B------:R-:W-:Y:S04]  /*28b0*/  BSSY.RECONVERGENT B4, `(.L_x_31) ;  /* 0x0000010000047945 */ /* 0x000fe80003800200 */
[----:B0-----:R-:W-:-:S08]  /*28c0*/  DFMA R30, -R28, R26, 1 ;  /* 0x3ff000001c1e742b */ /* 0x001fd0000000011a */
[----:B------:R-:W-:-:S08]  /*28d0*/  DFMA R30, R30, R30, R30 ;  /* 0x0000001e1e1e722b */ /* 0x000fd0000000001e */
[----:B------:R-:W-:-:S08]  /*28e0*/  DFMA R30, R26, R30, R26 ;  /* 0x0000001e1a1e722b */ /* 0x000fd0000000001a */
[----:B------:R-:W-:-:S08]  /*28f0*/  DFMA R26, -R28, R30, 1 ;  /* 0x3ff000001c1a742b */ /* 0x000fd0000000011e */
[----:B------:R-:W-:Y:S02]  /*2900*/  DFMA R26, R30, R26, R30 ;  /* 0x0000001a1e1a722b */ /* 0x000fe4000000001e */
[----:B------:R-:W-:-:S06]  /*2910*/  DADD R30, -RZ, |R32| ;  /* 0x00000000ff1e7229 */ /* 0x000fcc0000000520 */
[----:B------:R-:W-:-:S04]  /*2920*/  DMUL R18, |R32|, R26 ;  /* 0x0000001a20127228 */ /* 0x000fc80000000200 */
[----:B------:R-:W-:-:S04]  /*2930*/  FSETP.GEU.AND P1, PT, |R31|, 6.5827683646048100446e-37, PT ;  /* 0x036000001f00780b */ /* 0x000fc80003f2e200 */
[----:B------:R-:W-:-:S08]  /*2940*/  DFMA R20, -R28, R18, |R32| ;  /* 0x000000121c14722b */ /* 0x000fd00000000520 */
[----:B------:R-:W-:-:S10]  /*2950*/  DFMA R26, R26, R20, R18 ;  /* 0x000000141a1a722b */ /* 0x000fd40000000012 */
[----:B------:R-:W-:-:S05]  /*2960*/  FFMA R18, RZ, R29, R27 ;  /* 0x0000001dff127223 */ /* 0x000fca000000001b */
[----:B------:R-:W-:-:S13]  /*2970*/  FSETP.GT.AND P0, PT, |R18|, 1.469367938527859385e-39, PT ;  /* 0x001000001200780b */ /* 0x000fda0003f04200 */
[----:B------:R-:W-:Y:S05]  /*2980*/  @P0 BRA P1, `(.L_x_32) ;  /* 0x0000000000080947 */ /* 0x000fea0000800000 */
[----:B------:R-:W-:-:S07]  /*2990*/  MOV R42, 0x29b0 ;  /* 0x000029b0002a7802 */ /* 0x000fce0000000f00 */
[----:B------:R-:W-:Y:S05]  /*29a0*/  CALL.REL.NOINC `($__internal_1_$__cuda_sm20_div_rn_f64_full) ;  /* 0x0000001400dc7944 */ /* 0x000fea0003c00000 */
.L_x_32:
[----:B------:R-:W-:Y:S05]  /*29b0*/  BSYNC.RECONVERGENT B4 ;  /* 0x0000000000047941 */ /* 0x000fea0003800200 */
.L_x_31:
[----:B------:R-:W-:-:S11]  /*29c0*/  DMUL R26, R26, 100 ;  /* 0x405900001a1a7828 */ /* 0x000fd60000000000 */
.L_x_30:
[----:B------:R-:W-:Y:S05]  /*29d0*/  BSYNC.RECONVERGENT B3 ;  /* 0x0000000000037941 */ /* 0x000fea0003800200 */
.L_x_29:
[----:B------:R-:W0:Y:S01]  /*29e0*/  LDC R19, c[0x0][0x3a0] ;  /* 0x0000e800ff137b82 */ /* 0x000e220000000800 */
[----:B------:R-:W-:Y:S01]  /*29f0*/  BSSY.RECONVERGENT B0, `(.L_x_33) ;  /* 0x0000017000007945 */ /* 0x000fe20003800200 */
[----:B0-----:R-:W-:Y:S01]  /*2a00*/  ISETP.GE.AND P0, PT, R4, R19, PT ;  /* 0x000000130400720c */ /* 0x001fe20003f06270 */
[----:B------:R-:W-:-:S12]  /*2a10*/  VIADD R18, R19, 0xffffffff ;  /* 0xffffffff13127836 */ /* 0x000fd80000000000 */
[----:B------:R-:W-:Y:S05]  /*2a20*/  @P0 BRA `(.L_x_34) ;  /* 0x0000000000300947 */ /* 0x000fea0003800000 */
[----:B------:R-:W-:Y:S01]  /*2a30*/  IADD3 R4, PT, PT, R4, 0x1, RZ ;  /* 0x0000000104047810 */ /* 0x000fe20007ffe0ff */
[----:B------:R-:W-:-:S03]  /*2a40*/  DADD R22, R22, R26 ;  /* 0x0000000016167229 */ /* 0x000fc6000000001a */
[----:B------:R-:W-:-:S13]  /*2a50*/  ISETP.NE.AND P0, PT, R4, R19, PT ;  /* 0x000000130400720c */ /* 0x000fda0003f05270 */
[----:B------:R-:W-:Y:S05]  /*2a60*/  @P0 BRA `(.L_x_35) ;  /* 0x00000000003c0947 */ /* 0x000fea0003800000 */
[----:B------:R-:W0:Y:S01]  /*2a70*/  LDC.64 R18, c[0x0][0x3b0] ;  /* 0x0000ec00ff127b82 */ /* 0x000e220000000a00 */
[----:B------:R-:W-:Y:S01]  /*2a80*/  DMUL R16, R22, R24 ;  /* 0x0000001816107228 */ /* 0x000fe20000000000 */
[----:B------:R-:W1:Y:S05]  /*2a90*/  LDCU UR4, c[0x0][0x3a0] ;  /* 0x00007400ff0477ac */ /* 0x000e6a0008000800 */
[----:B------:R-:W2:Y:S01]  /*2aa0*/  F2F.F32.F64 R21, R16 ;  /* 0x0000001000157310 */ /* 0x000ea20000301000 */
[----:B-1----:R-:W-:Y:S02]  /*2ab0*/  IMAD.U32 R4, RZ, RZ, UR4 ;  /* 0x00000004ff047e24 */ /* 0x002fe4000f8e00ff */
[----:B0-----:R-:W-:-:S05]  /*2ac0*/  IMAD.WIDE R18, R3, 0x4, R18 ;  /* 0x0000000403127825 */ /* 0x001fca00078e0212 */
[----:B--2---:R1:W-:Y:S01]  /*2ad0*/  STG.E desc[UR6][R18.64], R21 ;  /* 0x0000001512007986 */ /* 0x0043e2000c101906 */
[----:B------:R-:W-:Y:S05]  /*2ae0*/  BRA `(.L_x_35) ;  /* 0x00000000001c7947 */ /* 0x000fea0003800000 */
.L_x_34:
[----:B------:R-:W0:Y:S01]  /*2af0*/  I2F.F64.U32 R18, R18 ;  /* 0x0000001200127312 */ /* 0x000e220000201800 */
[----:B------:R-:W1:Y:S01]  /*2b00*/  LDC.64 R20, c[0x0][0x3b0] ;  /* 0x0000ec00ff147b82 */ /* 0x000e620000000a00 */
[----:B0-----:R-:W-:-:S08]  /*2b10*/  DFMA R16, R16, R18, R26 ;  /* 0x000000121010722b */ /* 0x001fd0000000001a */
[----:B------:R-:W-:Y:S01]  /*2b20*/  DMUL R16, R16, R24 ;  /* 0x0000001810107228 */ /* 0x000fe20000000000 */
[----:B-1----:R-:W-:-:S05]  /*2b30*/  IMAD.WIDE R20, R3, 0x4, R20 ;  /* 0x0000000403147825 */ /* 0x002fca00078e0214 */
[----:B------:R-:W0:Y:S02]  /*2b40*/  F2F.F32.F64 R19, R16 ;  /* 0x0000001000137310 */ /* 0x000e240000301000 */
[----:B0-----:R0:W-:Y:S03]  /*2b50*/  STG.E desc[UR6][R20.64], R19 ;  /* 0x0000001314007986 */ /* 0x0011e6000c101906 */
.L_x_35:
[----:B------:R-:W-:Y:S05]  /*2b60*/  BSYNC.RECONVERGENT B0 ;  /* 0x0000000000007941 */ /* 0x000fea0003800200 */
.L_x_33:
[----:B------:R-:W2:Y:S08]  /*2b70*/  LDC R29, c[0x0][0x398] ;  /* 0x0000e600ff1d7b82 */ /* 0x000eb00000000800 */
[----:B01----:R-:W0:Y:S01]  /*2b80*/  LDC.64 R18, c[0x0][0x390] ;  /* 0x0000e400ff127b82 */ /* 0x003e220000000a00 */
[----:B--2---:R-:W-:-:S04]  /*2b90*/  IMAD.WIDE R26, R29, 0x4, R14 ;  /* 0x000000041d1a7825 */ /* 0x004fc800078e020e */
[----:B------:R-:W-:Y:S02]  /*2ba0*/  IMAD.WIDE R28, R29, 0x4, R12 ;  /* 0x000000041d1c7825 */ /* 0x000fe400078e020c */
[----:B------:R-:W2:Y:S02]  /*2bb0*/  LDG.E.CONSTANT R26, desc[UR6][R26.64] ;  /* 0x000000061a1a7981 */ /* 0x000ea4000c1e9900 */
[----:B0-----:R-:W-:Y:S02]  /*2bc0*/  IMAD.WIDE R12, R3, 0x4, R18 ;  /* 0x00000004030c7825 */ /* 0x001fe400078e0212 */
[----:B------:R-:W3:Y:S04]  /*2bd0*/  LDG.E.CONSTANT R28, desc[UR6][R28.64] ;  /* 0x000000061c1c7981 */ /* 0x000ee8000c1e9900 */
[----:B------:R-:W4:Y:S01]  /*2be0*/  LDG.E.CONSTANT R34, desc[UR6][R12.64] ;  /* 0x000000060c227981 */ /* 0x000f22000c1e9900 */
[----:B------:R-:W-:Y:S01]  /*2bf0*/  BSSY.RECONVERGENT B3, `(.L_x_36) ;  /* 0x0000059000037945 */ /* 0x000fe20003800200 */
[----:B--2---:R-:W-:Y:S08]  /*2c00*/  F2F.F64.F32 R18, R26 ;  /* 0x0000001a00127310 */ /* 0x004ff00000201800 */
[----:B---3--:R-:W0:Y:S08]  /*2c10*/  F2F.F64.F32 R20, R28 ;  /* 0x0000001c00147310 */ /* 0x008e300000201800 */
[----:B----4-:R-:W1:Y:S01]  /*2c20*/  F2F.F64.F32 R14, R34 ;  /* 0x00000022000e7310 */ /* 0x010e620000201800 */
[----:B0-----:R-:W-:-:S02]  /*2c30*/  DADD R30, R18, -R20 ;  /* 0x00000000121e7229 */ /* 0x001fc40000000814 */
[----:B-1----:R-:W-:-:S08]  /*2c40*/  DADD R32, -R14, R18 ;  /* 0x000000000e207229 */ /* 0x002fd00000000112 */
[----:B------:R-:W-:Y:S01]  /*2c50*/  DSETP.MAX.AND P0, P1, R30, |R32|, PT ;  /* 0x400000201e00722a */ /* 0x000fe2000390f000 */
[----:B------:R-:W-:Y:S02]  /*2c60*/  IMAD.MOV.U32 R35, RZ, RZ, R30 ;  /* 0x000000ffff237224 */ /* 0x000fe400078e001e */
[----:B------:R-:W-:Y:S01]  /*2c70*/  IMAD.MOV.U32 R30, RZ, RZ, R33 ;  /* 0x000000ffff1e7224 */ /* 0x000fe200078e0021 */
[----:B------:R-:W-:Y:S02]  /*2c80*/  DADD R14, -R14, R20 ;  /* 0x000000000e0e7229 */ /* 0x000fe40000000114 */
[----:B------:R-:W-:Y:S02]  /*2c90*/  SEL R28, R35, R32, P0 ;  /* 0x00000020231c7207 */ /* 0x000fe40000000000 */
[----:B------:R-:W-:-:S06]  /*2ca0*/  FSEL R29, R31, |R30|, P0 ;  /* 0x4000001e1f1d7208 */ /* 0x000fcc0000000000 */
[----:B------:R-:W-:-:S06]  /*2cb0*/  @P1 LOP3.LUT R29, R30, 0x80000, RZ, 0xfc, !PT ;  /* 0x000800001e1d1812 */ /* 0x000fcc00078efcff */
[----:B------:R-:W-:Y:S01]  /*2cc0*/  DSETP.MAX.AND P1, P2, |R14|, R28, PT ;  /* 0x0000001c0e00722a */ /* 0x000fe20003a2f200 */
[----:B------:R-:W-:Y:S01]  /*2cd0*/  IMAD.MOV.U32 R30, RZ, RZ, R14 ;  /* 0x000000ffff1e7224 */ /* 0x000fe200078e000e */
[----:B------:R-:W-:Y:S01]  /*2ce0*/  DADD R26, -R10, R18 ;  /* 0x000000000a1a7229 */ /* 0x000fe20000000112 */
[----:B------:R-:W-:Y:S01]  /*2cf0*/  IMAD.MOV.U32 R31, RZ, RZ, R28 ;  /* 0x000000ffff1f7224 */ /* 0x000fe200078e001c */
[----:B------:R-:W-:Y:S02]  /*2d00*/  DADD R10, R8, -R20 ;  /* 0x00000000080a7229 */ /* 0x000fe40000000814 */
[----:B------:R-:W-:Y:S01]  /*2d10*/  DADD R8, -R24, 1 ;  /* 0x3ff0000018087429 */ /* 0x000fe20000000100 */
[----:B------:R-:W-:Y:S02]  /*2d20*/  FSEL R15, |R15|, R29, P1 ;  /* 0x0000001d0f0f7208 */ /* 0x000fe40000800200 */
[----:B------:R-:W-:-:S05]  /*2d30*/  SEL R14, R30, R31, P1 ;  /* 0x0000001f1e0e7207 */ /* 0x000fca0000800000 */
[----:B------:R-:W-:Y:S01]  /*2d40*/  @P2 LOP3.LUT R15, R29, 0x80000, RZ, 0xfc, !PT ;  /* 0x000800001d0f2812 */ /* 0x000fe200078efcff */
[----:B------:R-:W-:-:S05]  /*2d50*/  DSETP.GT.AND P0, PT, R26, R10, PT ;  /* 0x0000000a1a00722a */ /* 0x000fca0003f04000 */
        /* <DEDUP_REMOVED lines=39> */
.L_x_39:
[----:B------:R-:W-:Y:S05]  /*2fd0*/  BSYNC.RECONVERGENT B4 ;  /* 0x0000000000047941 */ /* 0x000fea0003800200 */
.L_x_38:
        /* <DEDUP_REMOVED lines=24> */
.L_x_41:
[----:B------:R-:W-:Y:S05]  /*3160*/  BSYNC.RECONVERGENT B4 ;  /* 0x0000000000047941 */ /* 0x000fea0003800200 */
.L_x_40:
[----:B------:R-:W-:-:S11]  /*3170*/  DMUL R10, R10, 100 ;  /* 0x405900000a0a7828 */ /* 0x000fd60000000000 */
.L_x_37:
[----:B------:R-:W-:Y:S05]  /*3180*/  BSYNC.RECONVERGENT B3 ;  /* 0x0000000000037941 */ /* 0x000fea0003800200 */
.L_x_36:
        /* <DEDUP_REMOVED lines=9> */
[----:B------:R-:W-:-:S02]  /*3220*/  DADD R30, -RZ, |R10| ;  /* 0x00000000ff1e7229 */ /* 0x000fc4000000050a */
        /* <DEDUP_REMOVED lines=14> */
.L_x_45:
[----:B------:R-:W-:Y:S05]  /*3310*/  BSYNC.RECONVERGENT B4 ;  /* 0x0000000000047941 */ /* 0x000fea0003800200 */
.L_x_44:
[----:B------:R-:W-:-:S11]  /*3320*/  DMUL R26, R26, 100 ;  /* 0x405900001a1a7828 */ /* 0x000fd60000000000 */
.L_x_43:
[----:B------:R-:W-:Y:S05]  /*3330*/  BSYNC.RECONVERGENT B3 ;  /* 0x0000000000037941 */ /* 0x000fea0003800200 */
.L_x_42:
[----:B------:R-:W0:Y:S01]  /*3340*/  LDC R9, c[0x0][0x3a0] ;  /* 0x0000e800ff097b82 */ /* 0x000e220000000800 */
[----:B------:R-:W-:Y:S01]  /*3350*/  BSSY.RECONVERGENT B0, `(.L_x_46) ;  /* 0x0000015000007945 */ /* 0x000fe20003800200 */
[----:B0-----:R-:W-:-:S13]  /*3360*/  ISETP.GE.AND P0, PT, R4, R9, PT ;  /* 0x000000090400720c */ /* 0x001fda0003f06270 */
[----:B------:R-:W-:Y:S05]  /*3370*/  @!P0 BRA `(.L_x_47) ;  /* 0x0000000000248947 */ /* 0x000fea0003800000 */
[----:B------:R-:W-:Y:S01]  /*3380*/  VIADD R14, R9, 0xffffffff ;  /* 0xffffffff090e7836 */ /* 0x000fe20000000000 */
[----:B------:R-:W0:Y:S03]  /*3390*/  LDC.64 R10, c[0x0][0x3b0] ;  /* 0x0000ec00ff0a7b82 */ /* 0x000e260000000a00 */
[----:B------:R-:W1:Y:S02]  /*33a0*/  I2F.F64.U32 R8, R14 ;  /* 0x0000000e00087312 */ /* 0x000e640000201800 */
[----:B-1----:R-:W-:Y:S01]  /*33b0*/  DFMA R16, R16, R8, R26 ;  /* 0x000000081010722b */ /* 0x002fe2000000001a */
[----:B0-----:R-:W-:-:S07]  /*33c0*/  IMAD.WIDE R8, R2, 0x4, R10 ;  /* 0x0000000402087825 */ /* 0x001fce00078e020a */
[----:B------:R-:W-:-:S06]  /*33d0*/  DMUL R16, R16, R24 ;  /* 0x0000001810107228 */ /* 0x000fcc0000000000 */
[----:B------:R-:W0:Y:S02]  /*33e0*/  F2F.F32.F64 R15, R16 ;  /* 0x00000010000f7310 */ /* 0x000e240000301000 */
[----:B0-----:R0:W-:Y:S01]  /*33f0*/  STG.E desc[UR6][R8.64], R15 ;  /* 0x0000000f08007986 */ /* 0x0011e2000c101906 */
[----:B------:R-:W-:Y:S05]  /*3400*/  BRA `(.L_x_48) ;  /* 0x0000000000247947 */ /* 0x000fea0003800000 */
.L_x_47:
[----:B------:R-:W-:Y:S01]  /*3410*/  VIADD R4, R4, 0x1 ;  /* 0x0000000104047836 */ /* 0x000fe20000000000 */
[----:B------:R-:W-:-:S04]  /*3420*/  DADD R22, R22, R26 ;  /* 0x0000000016167229 */ /* 0x000fc8000000001a */
[----:B------:R-:W-:-:S13]  /*3430*/  ISETP.NE.AND P0, PT, R4, R9, PT ;  /* 0x000000090400720c */ /* 0x000fda0003f05270 */
[----:B------:R-:W0:Y:S01]  /*3440*/  @!P0 LDC.64 R8, c[0x0][0x3b0] ;  /* 0x0000ec00ff088b82 */ /* 0x000e220000000a00 */
[----:B------:R-:W-:-:S06]  /*3450*/  @!P0 DMUL R16, R22, R24 ;  /* 0x0000001816108228 */ /* 0x000fcc0000000000 */
[----:B------:R-:W1:Y:S01]  /*3460*/  @!P0 F2F.F32.F64 R11, R16 ;  /* 0x00000010000b8310 */ /* 0x000e620000301000 */
[----:B------:R-:W2:Y:S01]  /*3470*/  @!P0 LDC R4, c[0x0][0x3a0] ;  /* 0x0000e800ff048b82 */ /* 0x000ea20000000800 */
[----:B0-----:R-:W-:-:S05]  /*3480*/  @!P0 IMAD.WIDE R8, R2, 0x4, R8 ;  /* 0x0000000402088825 */ /* 0x001fca00078e0208 */
[----:B-1----:R1:W-:Y:S02]  /*3490*/  @!P0 STG.E desc[UR6][R8.64], R11 ;  /* 0x0000000b08008986 */ /* 0x0023e4000c101906 */
.L_x_48:
[----:B------:R-:W-:Y:S05]  /*34a0*/  BSYNC.RECONVERGENT B0 ;  /* 0x0000000000007941 */ /* 0x000fea0003800200 */
.L_x_46:
[----:B01----:R-:W-:-:S04]  /*34b0*/  IMAD.U32 R8, RZ, RZ, UR8 ;  /* 0x00000008ff087e24 */ /* 0x003fc8000f8e00ff */
[----:B------:R-:W-:-:S05]  /*34c0*/  IMAD.WIDE R12, R8, 0x4, R12 ;  /* 0x00000004080c7825 */ /* 0x000fca00078e020c */
[----:B------:R1:W5:Y:S01]  /*34d0*/  LDG.E.CONSTANT R26, desc[UR6][R12.64] ;  /* 0x000000060c1a7981 */ /* 0x000362000c1e9900 */
[----:B------:R-:W-:Y:S02]  /*34e0*/  VIADD R0, R0, 0x2 ;  /* 0x0000000200007836 */ /* 0x000fe40000000000 */
[----:B------:R-:W-:Y:S02]  /*34f0*/  VIADD R6, R6, 0x2 ;  /* 0x0000000206067836 */ /* 0x000fe40000000000 */
[----:B------:R-:W-:Y:S01]  /*3500*/  IMAD R2, R8, 0x2, R2 ;  /* 0x0000000208027824 */ /* 0x000fe200078e0202 */
[----:B------:R-:W-:Y:S01]  /*3510*/  ISETP.NE.AND P0, PT, R0, RZ, PT ;  /* 0x000000ff0000720c */ /* 0x000fe20003f05270 */
[----:B------:R-:W-:-:S12]  /*3520*/  IMAD R3, R8, 0x2, R3 ;  /* 0x0000000208037824 */ /* 0x000fd800078e0203 */
[----:B-1----:R-:W-:Y:S05]  /*3530*/  @P0 BRA `(.L_x_49) ;  /* 0xffffffec00380947 */ /* 0x002fea000383ffff */
[----:B------:R-:W-:Y:S05]  /*3540*/  BSYNC.RECONVERGENT B1 ;  /* 0x0000000000017941 */ /* 0x000fea0003800200 */
.L_x_22:
[----:B------:R-:W-:-:S07]  /*3550*/  VIADD R0, R6, 0x1 ;  /* 0x0000000106007836 */ /* 0x000fce0000000000 */
.L_x_21:
[----:B------:R-:W-:Y:S05]  /*3560*/  BSYNC.RECONVERGENT B2 ;  /* 0x0000000000027941 */ /* 0x000fea0003800200 */
.L_x_20:
[----:B------:R-:W-:-:S04]  /*3570*/  LOP3.LUT R5, R5, 0x1, RZ, 0xc0, !PT ;  /* 0x0000000105057812 */ /* 0x000fc800078ec0ff */
[----:B------:R-:W-:-:S13]  /*3580*/  ISETP.NE.U32.AND P0, PT, R5, 0x1, PT ;  /* 0x000000010500780c */ /* 0x000fda0003f05070 */
[----:B------:R-:W-:Y:S05]  /*3590*/  @P0 EXIT ;  /* 0x000000000000094d */ /* 0x000fea0003800000 */
[----:B-1----:R-:W1:Y:S01]  /*35a0*/  LDC.64 R2, c[0x0][0x380] ;  /* 0x0000e000ff027b82 */ /* 0x002e620000000a00 */
[----:B------:R-:W-:-:S07]  /*35b0*/  IMAD R7, R0, R8, R7 ;  /* 0x0000000800077224 */ /* 0x000fce00078e0207 */
[----:B------:R-:W3:Y:S01]  /*35c0*/  LDC.64 R10, c[0x0][0x388] ;  /* 0x0000e200ff0a7b82 */ /* 0x000ee20000000a00 */
[----:B-1----:R-:W-:-:S06]  /*35d0*/  IMAD.WIDE R2, R7, 0x4, R2 ;  /* 0x0000000407027825 */ /* 0x002fcc00078e0202 */
[----:B------:R-:W4:Y:S01]  /*35e0*/  LDG.E.CONSTANT R2, desc[UR6][R2.64] ;  /* 0x0000000602027981 */ /* 0x000f22000c1e9900 */
[----:B---3--:R-:W-:-:S06]  /*35f0*/  IMAD.WIDE R10, R7, 0x4, R10 ;  /* 0x00000004070a7825 */ /* 0x008fcc00078e020a */
        /* <DEDUP_REMOVED lines=15> */
[----:B------:R-:W-:Y:S02]  /*36f0*/  IMAD.MOV.U32 R0, RZ, RZ, R26 ;  /* 0x000000ffff007224 */ /* 0x000fe400078e001a */
[----:B------:R-:W-:-:S03]  /*3700*/  IMAD.MOV.U32 R5, RZ, RZ, R2 ;  /* 0x000000ffff057224 */ /* 0x000fc600078e0002 */
[----:B------:R-:W-:Y:S01]  /*3710*/  FSEL R27, |R27|, R3, P1 ;  /* 0x000000031b1b7208 */ /* 0x000fe20000800200 */
[----:B------:R-:W-:Y:S01]  /*3720*/  DADD R10, -R24, 1 ;  /* 0x3ff00000180a7429 */ /* 0x000fe20000000100 */
[----:B------:R-:W-:Y:S01]  /*3730*/  SEL R2, R0, R5, P1 ;  /* 0x0000000500027207 */ /* 0x000fe20000800000 */
[----:B--2---:R-:W-:-:S05]  /*3740*/  DADD R8, R8, -R18 ;  /* 0x0000000008087229 */ /* 0x004fca0000000812 */
[----:B------:R-:W-:Y:S01]  /*3750*/  @P2 LOP3.LUT R27, R3, 0x80000, RZ, 0xfc, !PT ;  /* 0x00080000031b2812 */ /* 0x000fe200078efcff */
[----:B0-----:R-:W-:-:S04]  /*3760*/  DADD R12, -R12, R20 ;  /* 0x000000000c0c7229 */ /* 0x001fc80000000114 */
[----:B------:R-:W-:-:S04]  /*3770*/  IMAD.MOV.U32 R3, RZ, RZ, R27 ;  /* 0x000000ffff037224 */ /* 0x000fc800078e001b */
[----:B------:R-:W-:Y:S02]  /*3780*/  DSETP.GT.AND P0, PT, R8, R12, PT ;  /* 0x0000000c0800722a */ /* 0x000fe40003f04000 */
[----:B------:R-:W-:Y:S02]  /*3790*/  DFMA R36, R10, R36, R2 ;  /* 0x000000240a24722b */ /* 0x000fe40000000002 */
[----:B------:R-:W-:Y:S02]  /*37a0*/  DSETP.GT.AND P1, PT, R8, RZ, PT ;  /* 0x000000ff0800722a */ /* 0x000fe40003f24000 */
[C---:B------:R-:W-:Y:S01]  /*37b0*/  DSETP.GT.AND P3, PT, R12.reuse, RZ, PT ;  /* 0x000000ff0c00722a */ /* 0x040fe20003f64000 */
[----:B------:R-:W-:Y:S01]  /*37c0*/  FSEL R0, R8, RZ, P0 ;  /* 0x000000ff08007208 */ /* 0x000fe20000000000 */
[----:B------:R-:W-:Y:S01]  /*37d0*/  DSETP.GT.AND P2, PT, R12, R8, PT ;  /* 0x000000080c00722a */ /* 0x000fe20003f44000 */
        /* <DEDUP_REMOVED lines=30> */
[----:B------:R-:W-:-:S07]  /*39c0*/  IMAD.MOV.U32 R29, RZ, RZ, R37 ;  /* 0x000000ffff1d7224 */ /* 0x000fce00078e0025 */
[----:B------:R-:W-:Y:S05]  /*39d0*/  CALL.REL.NOINC `($__internal_1_$__cuda_sm20_div_rn_f64_full) ;  /* 0x0000000400d07944 */ /* 0x000fea0003c00000 */
.L_x_53:
[----:B------:R-:W-:Y:S05]  /*39e0*/  BSYNC.RECONVERGENT B2 ;  /* 0x0000000000027941 */ /* 0x000fea0003800200 */
.L_x_52:
        /* <DEDUP_REMOVED lines=11> */
[----:B------:R-:W-:Y:S02]  /*3aa0*/  DFMA R8, R10, R2, R8 ;  /* 0x000000020a08722b */ /* 0x000fe40000000008 */
[----:B------:R-:W-:-:S08]  /*3ab0*/  DMUL R2, R26, 100 ;  /* 0x405900001a027828 */ /* 0x000fd00000000000 */
        /* <DEDUP_REMOVED lines=11> */
.L_x_55:
[----:B------:R-:W-:Y:S05]  /*3b70*/  BSYNC.RECONVERGENT B2 ;  /* 0x0000000000027941 */ /* 0x000fea0003800200 */
.L_x_54:
[----:B------:R-:W-:-:S11]  /*3b80*/  DMUL R8, R8, 100 ;  /* 0x4059000008087828 */ /* 0x000fd60000000000 */
.L_x_51:
[----:B------:R-:W-:Y:S05]  /*3b90*/  BSYNC.RECONVERGENT B1 ;  /* 0x0000000000017941 */ /* 0x000fea0003800200 */
.L_x_50:
[----:B------:R-:W-:Y:S01]  /*3ba0*/  DADD R28, R8, R2 ;  /* 0x00000000081c7229 */ /* 0x000fe20000000002 */
[----:B------:R-:W-:Y:S01]  /*3bb0*/  BSSY.RECONVERGENT B1, `(.L_x_56) ;  /* 0x0000019000017945 */ /* 0x000fe20003800200 */
[----:B------:R-:W-:-:S06]  /*3bc0*/  CS2R R26, SRZ ;  /* 0x00000000001a7805 */ /* 0x000fcc000001ff00 */
[----:B------:R-:W-:-:S14]  /*3bd0*/  DSETP.NEU.AND P0, PT, R28, RZ, PT ;  /* 0x000000ff1c00722a */ /* 0x000fdc0003f0d000 */
[----:B------:R-:W-:Y:S05]  /*3be0*/  @!P0 BRA `(.L_x_57) ;  /* 0x0000000000548947 */ /* 0x000fea0003800000 */
[----:B------:R-:W0:Y:S01]  /*3bf0*/  MUFU.RCP64H R11, R29 ;  /* 0x0000001d000b7308 */ /* 0x000e220000001800 */
[----:B------:R-:W-:Y:S01]  /*3c00*/  MOV R10, 0x1 ;  /* 0x00000001000a7802 */ /* 0x000fe20000000f00 */
        /* <DEDUP_REMOVED lines=17> */
.L_x_59:
[----:B------:R-:W-:Y:S05]  /*3d20*/  BSYNC.RECONVERGENT B2 ;  /* 0x0000000000027941 */ /* 0x000fea0003800200 */
.L_x_58:
[----:B------:R-:W-:-:S11]  /*3d30*/  DMUL R26, R26, 100 ;  /* 0x405900001a1a7828 */ /* 0x000fd60000000000 */
.L_x_57:
[----:B------:R-:W-:Y:S05]  /*3d40*/  BSYNC.RECONVERGENT B1 ;  /* 0x0000000000017941 */ /* 0x000fea0003800200 */
.L_x_56:
[----:B------:R-:W0:Y:S02]  /*3d50*/  LDCU UR4, c[0x0][0x3a0] ;  /* 0x00007400ff0477ac */ /* 0x000e240008000800 */
[----:B0-----:R-:W-:-:S13]  /*3d60*/  ISETP.GE.AND P0, PT, R4, UR4, PT ;  /* 0x0000000404007c0c */ /* 0x001fda000bf06270 */
[----:B------:R-:W-:Y:S05]  /*3d70*/  @!P0 BRA `(.L_x_60) ;  /* 0x0000000000248947 */ /* 0x000fea0003800000 */
[----:B------:R-:W-:Y:S01]  /*3d80*/  UIADD3 UR5, UPT, UPT, UR4, -0x1, URZ ;  /* 0xffffffff04057890 */ /* 0x000fe2000fffe0ff */
[----:B------:R-:W0:Y:S08]  /*3d90*/  LDC.64 R4, c[0x0][0x3b0] ;  /* 0x0000ec00ff047b82 */ /* 0x000e300000000a00 */
[----:B------:R-:W1:Y:S02]  /*3da0*/  I2F.F64.U32 R2, UR5 ;  /* 0x0000000500027d12 */ /* 0x000e640008201800 */
[----:B-1----:R-:W-:Y:S01]  /*3db0*/  DFMA R16, R2, R16, R26 ;  /* 0x000000100210722b */ /* 0x002fe2000000001a */
[----:B0-----:R-:W-:-:S07]  /*3dc0*/  IMAD.WIDE R2, R7, 0x4, R4 ;  /* 0x0000000407027825 */ /* 0x001fce00078e0204 */
[----:B------:R-:W-:-:S10]  /*3dd0*/  DMUL R16, R16, R24 ;  /* 0x0000001810107228 */ /* 0x000fd40000000000 */
[----:B------:R-:W0:Y:S02]  /*3de0*/  F2F.F32.F64 R17, R16 ;  /* 0x0000001000117310 */ /* 0x000e240000301000 */
[----:B0-----:R-:W-:Y:S01]  /*3df0*/  STG.E desc[UR6][R2.64], R17 ;  /* 0x0000001102007986 */ /* 0x001fe2000c101906 */
[----:B------:R-:W-:Y:S05]  /*3e00*/  EXIT ;  /* 0x000000000000794d */ /* 0x000fea0003800000 */
.L_x_60:
[----:B------:R-:W-:Y:S01]  /*3e10*/  VIADD R4, R4, 0x1 ;  /* 0x0000000104047836 */ /* 0x000fe20000000000 */
[----:B------:R-:W-:-:S04]  /*3e20*/  DADD R22, R26, R22 ;  /* 0x000000001a167229 */ /* 0x000fc80000000016 */
[----:B------:R-:W-:-:S13]  /*3e30*/  ISETP.NE.AND P0, PT, R4, UR4, PT ;  /* 0x0000000404007c0c */ /* 0x000fda000bf05270 */
[----:B------:R-:W-:Y:S05]  /*3e40*/  @P0 EXIT ;  /* 0x000000000000094d */ /* 0x000fea0003800000 */
[----:B------:R-:W0:Y:S01]  /*3e50*/  LDC.64 R2, c[0x0][0x3b0] ;  /* 0x0000ec00ff027b82 */ /* 0x000e220000000a00 */
[----:B------:R-:W-:-:S10]  /*3e60*/  DMUL R24, R22, R24 ;  /* 0x0000001816187228 */ /* 0x000fd40000000000 */
[----:B------:R-:W1:Y:S01]  /*3e70*/  F2F.F32.F64 R25, R24 ;  /* 0x0000001800197310 */ /* 0x000e620000301000 */
[----:B0-----:R-:W-:-:S05]  /*3e80*/  IMAD.WIDE R2, R7, 0x4, R2 ;  /* 0x0000000407027825 */ /* 0x001fca00078e0202 */
[----:B-1----:R-:W-:Y:S01]  /*3e90*/  STG.E desc[UR6][R2.64], R25 ;  /* 0x0000001902007986 */ /* 0x002fe2000c101906 */
[----:B------:R-:W-:Y:S05]  /*3ea0*/  EXIT ;  /* 0x000000000000794d */ /* 0x000fea0003800000 */
        .weak           $__internal_0_$__cuda_sm20_dblrcp_rn_slowpath_v3
        .type           $__internal_0_$__cuda_sm20_dblrcp_rn_slowpath_v3,@function
        .size           $__internal_0_$__cuda_sm20_dblrcp_rn_slowpath_v3,($__internal_1_$__cuda_sm20_div_rn_f64_full - $__internal_0_$__cuda_sm20_dblrcp_rn_slowpath_v3)
$__internal_0_$__cuda_sm20_dblrcp_rn_slowpath_v3:
[----:B------:R-:W-:-:S14]  /*3eb0*/  DSETP.GTU.AND P0, PT, |R4|, +INF , PT ;  /* 0x7ff000000400742a */ /* 0x000fdc0003f0c200 */
[----:B------:R-:W-:Y:S05]  /*3ec0*/  @P0 BRA `(.L_x_61) ;  /* 0x00000000007c0947 */ /* 0x000fea0003800000 */
[----:B------:R-:W-:-:S05]  /*3ed0*/  LOP3.LUT R3, R5, 0x7fffffff, RZ, 0xc0, !PT ;  /* 0x7fffffff05037812 */ /* 0x000fca00078ec0ff */
[----:B------:R-:W-:-:S05]  /*3ee0*/  VIADD R8, R3, 0xffffffff ;  /* 0xffffffff03087836 */ /* 0x000fca0000000000 */
[----:B------:R-:W-:-:S13]  /*3ef0*/  ISETP.GE.U32.AND P0, PT, R8, 0x7fefffff, PT ;  /* 0x7fefffff0800780c */ /* 0x000fda0003f06070 */
[----:B------:R-:W-:Y:S01]  /*3f00*/  @P0 LOP3.LUT R9, R5, 0x7ff00000, RZ, 0x3c, !PT ;  /* 0x7ff0000005090812 */ /* 0x000fe200078e3cff */
[----:B------:R-:W-:Y:S01]  /*3f10*/  @P0 IMAD.MOV.U32 R8, RZ, RZ, RZ ;  /* 0x000000ffff080224 */ /* 0x000fe200078e00ff */
[----:B------:R-:W-:Y:S06]  /*3f20*/  @P0 BRA `(.L_x_62) ;  /* 0x00000000006c0947 */ /* 0x000fec0003800000 */
[----:B------:R-:W-:-:S13]  /*3f30*/  ISETP.GE.U32.AND P0, PT, R3, 0x1000001, PT ;  /* 0x010000010300780c */ /* 0x000fda0003f06070 */
[----:B------:R-:W-:Y:S05]  /*3f40*/  @!P0 BRA `(.L_x_63) ;  /* 0x0000000000348947 */ /* 0x000fea0003800000 */
[----:B------:R-:W-:Y:S02]  /*3f50*/  VIADD R9, R5, 0xc0200000 ;  /* 0xc020000005097836 */ /* 0x000fe40000000000 */
[----:B------:R-:W-:Y:S02]  /*3f60*/  IMAD.MOV.U32 R8, RZ, RZ, R4 ;  /* 0x000000ffff087224 */ /* 0x000fe400078e0004 */
[----:B------:R-:W0:Y:S04]  /*3f70*/  MUFU.RCP64H R11, R9 ;  /* 0x00000009000b7308 */ /* 0x000e280000001800 */
[----:B0-----:R-:W-:-:S08]  /*3f80*/  DFMA R12, -R8, R10, 1 ;  /* 0x3ff00000080c742b */ /* 0x001fd0000000010a */
[----:B------:R-:W-:-:S08]  /*3f90*/  DFMA R12, R12, R12, R12 ;  /* 0x0000000c0c0c722b */ /* 0x000fd0000000000c */
[----:B------:R-:W-:-:S08]  /*3fa0*/  DFMA R12, R10, R12, R10 ;  /* 0x0000000c0a0c722b */ /* 0x000fd0000000000a */
[----:B------:R-:W-:-:S08]  /*3fb0*/  DFMA R10, -R8, R12, 1 ;  /* 0x3ff00000080a742b */ /* 0x000fd0000000010c */
[----:B------:R-:W-:-:S08]  /*3fc0*/  DFMA R10, R12, R10, R12 ;  /* 0x0000000a0c0a722b */ /* 0x000fd0000000000c */
[----:B------:R-:W-:-:S08]  /*3fd0*/  DMUL R10, R10, 2.2250738585072013831e-308 ;  /* 0x001000000a0a7828 */ /* 0x000fd00000000000 */
[----:B------:R-:W-:-:S08]  /*3fe0*/  DFMA R4, -R4, R10, 1 ;  /* 0x3ff000000404742b */ /* 0x000fd0000000010a */
[----:B------:R-:W-:-:S08]  /*3ff0*/  DFMA R4, R4, R4, R4 ;  /* 0x000000040404722b */ /* 0x000fd00000000004 */
[----:B------:R-:W-:Y:S01]  /*4000*/  DFMA R8, R10, R4, R10 ;  /* 0x000000040a08722b */ /* 0x000fe2000000000a */
[----:B------:R-:W-:Y:S10]  /*4010*/  BRA `(.L_x_62) ;  /* 0x0000000000307947 */ /* 0x000ff40003800000 */
.L_x_63:
[----:B------:R-:W-:Y:S01]  /*4020*/  DMUL R4, R4, 8.11296384146066816958e+31 ;  /* 0x4690000004047828 */ /* 0x000fe20000000000 */
[----:B------:R-:W-:-:S05]  /*4030*/  IMAD.MOV.U32 R8, RZ, RZ, R10 ;  /* 0x000000ffff087224 */ /* 0x000fca00078e000a */
[----:B------:R-:W0:Y:S02]  /*4040*/  MUFU.RCP64H R9, R5 ;  /* 0x0000000500097308 */ /* 0x000e240000001800 */
[----:B0-----:R-:W-:-:S08]  /*4050*/  DFMA R10, -R4, R8, 1 ;  /* 0x3ff00000040a742b */ /* 0x001fd00000000108 */
[----:B------:R-:W-:-:S08]  /*4060*/  DFMA R10, R10, R10, R10 ;  /* 0x0000000a0a0a722b */ /* 0x000fd0000000000a */
[----:B------:R-:W-:-:S08]  /*4070*/  DFMA R10, R8, R10, R8 ;  /* 0x0000000a080a722b */ /* 0x000fd00000000008 */
[----:B------:R-:W-:-:S08]  /*4080*/  DFMA R8, -R4, R10, 1 ;  /* 0x3ff000000408742b */ /* 0x000fd0000000010a */
[----:B------:R-:W-:-:S08]  /*4090*/  DFMA R8, R10, R8, R10 ;  /* 0x000000080a08722b */ /* 0x000fd0000000000a */
[----:B------:R-:W-:Y:S01]  /*40a0*/  DMUL R8, R8, 8.11296384146066816958e+31 ;  /* 0x4690000008087828 */ /* 0x000fe20000000000 */
[----:B------:R-:W-:Y:S10]  /*40b0*/  BRA `(.L_x_62) ;  /* 0x0000000000087947 */ /* 0x000ff40003800000 */
.L_x_61:
[----:B------:R-:W-:Y:S01]  /*40c0*/  LOP3.LUT R9, R5, 0x80000, RZ, 0xfc, !PT ;  /* 0x0008000005097812 */ /* 0x000fe200078efcff */
[----:B------:R-:W-:-:S07]  /*40d0*/  IMAD.MOV.U32 R8, RZ, RZ, R4 ;  /* 0x000000ffff087224 */ /* 0x000fce00078e0004 */
.L_x_62:
[----:B------:R-:W-:Y:S02]  /*40e0*/  IMAD.MOV.U32 R3, RZ, RZ, 0x0 ;  /* 0x00000000ff037424 */ /* 0x000fe400078e00ff */
[----:B------:R-:W-:Y:S02]  /*40f0*/  IMAD.MOV.U32 R24, RZ, RZ, R8 ;  /* 0x000000ffff187224 */ /* 0x000fe400078e0008 */
[----:B------:R-:W-:Y:S01]  /*4100*/  IMAD.MOV.U32 R25, RZ, RZ, R9 ;  /* 0x000000ffff197224 */ /* 0x000fe200078e0009 */
[----:B------:R-:W-:Y:S06]  /*4110*/  RET.REL.NODEC R2 `(adx_many_series_one_param_time_major_f32) ;  /* 0xffffffbc02b87950 */ /* 0x000fec0003c3ffff */
        .weak           $__internal_1_$__cuda_sm20_div_rn_f64_full
        .type           $__internal_1_$__cuda_sm20_div_rn_f64_full,@function
        .size           $__internal_1_$__cuda_sm20_div_rn_f64_full,(.L_x_146 - $__internal_1_$__cuda_sm20_div_rn_f64_full)
$__internal_1_$__cuda_sm20_div_rn_f64_full:
[C---:B------:R-:W-:Y:S01]  /*4120*/  FSETP.GEU.AND P0, PT, |R29|.reuse, 1.469367938527859385e-39, PT ;  /* 0x001000001d00780b */ /* 0x040fe20003f0e200 */
[----:B------:R-:W-:Y:S01]  /*4130*/  IMAD.MOV.U32 R48, RZ, RZ, 0x1 ;  /* 0x00000001ff307424 */ /* 0x000fe200078e00ff */
[----:B------:R-:W-:Y:S01]  /*4140*/  LOP3.LUT R26, R29, 0x800fffff, RZ, 0xc0, !PT ;  /* 0x800fffff1d1a7812 */ /* 0x000fe200078ec0ff */
[----:B------:R-:W-:Y:S01]  /*4150*/  IMAD.MOV.U32 R44, RZ, RZ, 0x1ca00000 ;  /* 0x1ca00000ff2c7424 */ /* 0x000fe200078e00ff */
[C---:B------:R-:W-:Y:S01]  /*4160*/  FSETP.GEU.AND P2, PT, |R31|.reuse, 1.469367938527859385e-39, PT ;  /* 0x001000001f00780b */ /* 0x040fe20003f4e200 */
[----:B------:R-:W-:Y:S01]  /*4170*/  BSSY.RECONVERGENT B0, `(.L_x_64) ;  /* 0x0000057000007945 */ /* 0x000fe20003800200 */
[----:B------:R-:W-:Y:S01]  /*4180*/  LOP3.LUT R27, R26, 0x3ff00000, RZ, 0xfc, !PT ;  /* 0x3ff000001a1b7812 */ /* 0x000fe200078efcff */
[----:B------:R-:W-:Y:S01]  /*4190*/  IMAD.MOV.U32 R26, RZ, RZ, R28 ;  /* 0x000000ffff1a7224 */ /* 0x000fe200078e001c */
[----:B------:R-:W-:Y:S02]  /*41a0*/  LOP3.LUT R43, R31, 0x7ff00000, RZ, 0xc0, !PT ;  /* 0x7ff000001f2b7812 */ /* 0x000fe400078ec0ff */
[----:B------:R-:W-:-:S03]  /*41b0*/  LOP3.LUT R46, R29, 0x7ff00000, RZ, 0xc0, !PT ;  /* 0x7ff000001d2e7812 */ /* 0x000fc600078ec0ff */
[----:B------:R-:W-:Y:S01]  /*41c0*/  @!P0 DMUL R26, R28, 8.98846567431157953865e+307 ;  /* 0x7fe000001c1a8828 */ /* 0x000fe20000000000 */
[----:B------:R-:W-:Y:S01]  /*41d0*/  ISETP.GE.U32.AND P1, PT, R43, R46, PT ;  /* 0x0000002e2b00720c */ /* 0x000fe20003f26070 */
[----:B------:R-:W-:Y:S02]  /*41e0*/  IMAD.MOV.U32 R45, RZ, RZ, R43 ;  /* 0x000000ffff2d7224 */ /* 0x000fe400078e002b */
[----:B------:R-:W-:Y:S01]  /*41f0*/  @!P2 LOP3.LUT R32, R29, 0x7ff00000, RZ, 0xc0, !PT ;  /* 0x7ff000001d20a812 */ /* 0x000fe200078ec0ff */
[----:B------:R-:W-:Y:S01]  /*4200*/  @!P2 IMAD.MOV.U32 R34, RZ, RZ, RZ ;  /* 0x000000ffff22a224 */ /* 0x000fe200078e00ff */
[----:B------:R-:W0:Y:S01]  /*4210*/  MUFU.RCP64H R49, R27 ;  /* 0x0000001b00317308 */ /* 0x000e220000001800 */
[----:B------:R-:W-:Y:S02]  /*4220*/  SEL R33, R44, 0x63400000, !P1 ;  /* 0x634000002c217807 */ /* 0x000fe40004800000 */
[----:B------:R-:W-:Y:S02]  /*4230*/  @!P2 ISETP.GE.U32.AND P3, PT, R43, R32, PT ;  /* 0x000000202b00a20c */ /* 0x000fe40003f66070 */
[----:B------:R-:W-:-:S02]  /*4240*/  LOP3.LUT R33, R33, 0x800fffff, R31, 0xf8, !PT ;  /* 0x800fffff21217812 */ /* 0x000fc400078ef81f */
[----:B------:R-:W-:Y:S02]  /*4250*/  @!P2 SEL R35, R44, 0x63400000, !P3 ;  /* 0x634000002c23a807 */ /* 0x000fe40005800000 */
[----:B------:R-:W-:Y:S02]  /*4260*/  @!P0 LOP3.LUT R46, R27, 0x7ff00000, RZ, 0xc0, !PT ;  /* 0x7ff000001b2e8812 */ /* 0x000fe400078ec0ff */
[----:B------:R-:W-:-:S04]  /*4270*/  @!P2 LOP3.LUT R32, R35, 0x80000000, R31, 0xf8, !PT ;  /* 0x800000002320a812 */ /* 0x000fc800078ef81f */
[----:B------:R-:W-:Y:S01]  /*4280*/  @!P2 LOP3.LUT R35, R32, 0x100000, RZ, 0xfc, !PT ;  /* 0x001000002023a812 */ /* 0x000fe200078efcff */
[----:B------:R-:W-:Y:S01]  /*4290*/  IMAD.MOV.U32 R32, RZ, RZ, R30 ;  /* 0x000000ffff207224 */ /* 0x000fe200078e001e */
[----:B0-----:R-:W-:-:S05]  /*42a0*/  DFMA R50, R48, -R26, 1 ;  /* 0x3ff000003032742b */ /* 0x001fca000000081a */
[----:B------:R-:W-:-:S03]  /*42b0*/  @!P2 DFMA R32, R32, 2, -R34 ;  /* 0x400000002020a82b */ /* 0x000fc60000000822 */
[----:B------:R-:W-:-:S07]  /*42c0*/  DFMA R50, R50, R50, R50 ;  /* 0x000000323232722b */ /* 0x000fce0000000032 */
[----:B------:R-:W-:Y:S01]  /*42d0*/  @!P2 LOP3.LUT R45, R33, 0x7ff00000, RZ, 0xc0, !PT ;  /* 0x7ff00000212da812 */ /* 0x000fe200078ec0ff */
[----:B------:R-:W-:-:S04]  /*42e0*/  DFMA R48, R48, R50, R48 ;  /* 0x000000323030722b */ /* 0x000fc80000000030 */
[----:B------:R-:W-:-:S04]  /*42f0*/  VIADD R34, R45, 0xffffffff ;  /* 0xffffffff2d227836 */ /* 0x000fc80000000000 */
[----:B------:R-:W-:Y:S01]  /*4300*/  DFMA R50, R48, -R26, 1 ;  /* 0x3ff000003032742b */ /* 0x000fe2000000081a */
[----:B------:R-:W-:Y:S01]  /*4310*/  ISETP.GT.U32.AND P0, PT, R34, 0x7feffffe, PT ;  /* 0x7feffffe2200780c */ /* 0x000fe20003f04070 */
[----:B------:R-:W-:-:S05]  /*4320*/  VIADD R34, R46, 0xffffffff ;  /* 0xffffffff2e227836 */ /* 0x000fca0000000000 */
[----:B------:R-:W-:Y:S01]  /*4330*/  ISETP.GT.U32.OR P0, PT, R34, 0x7feffffe, P0 ;  /* 0x7feffffe2200780c */ /* 0x000fe20000704470 */
[----:B------:R-:W-:-:S08]  /*4340*/  DFMA R50, R48, R50, R48 ;  /* 0x000000323032722b */ /* 0x000fd00000000030 */
[----:B------:R-:W-:-:S08]  /*4350*/  DMUL R48, R50, R32 ;  /* 0x0000002032307228 */ /* 0x000fd00000000000 */
[----:B------:R-:W-:-:S08]  /*4360*/  DFMA R52, R48, -R26, R32 ;  /* 0x8000001a3034722b */ /* 0x000fd00000000020 */
[----:B------:R-:W-:Y:S01]  /*4370*/  DFMA R34, R50, R52, R48 ;  /* 0x000000343222722b */ /* 0x000fe20000000030 */
[----:B------:R-:W-:Y:S10]  /*4380*/  @P0 BRA `(.L_x_65) ;  /* 0x0000000000740947 */ /* 0x000ff40003800000 */
[----:B------:R-:W-:-:S04]  /*4390*/  LOP3.LUT R30, R29, 0x7ff00000, RZ, 0xc0, !PT ;  /* 0x7ff000001d1e7812 */ /* 0x000fc800078ec0ff */
[CC--:B------:R-:W-:Y:S02]  /*43a0*/  VIADDMNMX R31, R43.reuse, -R30.reuse, 0xb9600000, !PT ;  /* 0xb96000002b1f7446 */ /* 0x0c0fe4000780091e */
[----:B------:R-:W-:Y:S02]  /*43b0*/  ISETP.GE.U32.AND P0, PT, R43, R30, PT ;  /* 0x0000001e2b00720c */ /* 0x000fe40003f06070 */
[----:B------:R-:W-:Y:S02]  /*43c0*/  VIMNMX R31, PT, PT, R31, 0x46a00000, PT ;  /* 0x46a000001f1f7848 */ /* 0x000fe40003fe0100 */
[----:B------:R-:W-:-:S05]  /*43d0*/  SEL R44, R44, 0x63400000, !P0 ;  /* 0x634000002c2c7807 */ /* 0x000fca0004000000 */
[----:B------:R-:W-:Y:S02]  /*43e0*/  IMAD.IADD R31, R31, 0x1, -R44 ;  /* 0x000000011f1f7824 */ /* 0x000fe400078e0a2c */
[----:B------:R-:W-:Y:S02]  /*43f0*/  IMAD.MOV.U32 R44, RZ, RZ, RZ ;  /* 0x000000ffff2c7224 */ /* 0x000fe400078e00ff */
[----:B------:R-:W-:-:S06]  /*4400*/  VIADD R45, R31, 0x7fe00000 ;  /* 0x7fe000001f2d7836 */ /* 0x000fcc0000000000 */
[----:B------:R-:W-:-:S10]  /*4410*/  DMUL R48, R34, R44 ;  /* 0x0000002c22307228 */ /* 0x000fd40000000000 */
[----:B------:R-:W-:-:S13]  /*4420*/  FSETP.GTU.AND P0, PT, |R49|, 1.469367938527859385e-39, PT ;  /* 0x001000003100780b */ /* 0x000fda0003f0c200 */
[----:B------:R-:W-:Y:S05]  /*4430*/  @P0 BRA `(.L_x_66) ;  /* 0x0000000000a80947 */ /* 0x000fea0003800000 */
[----:B------:R-:W-:-:S06]  /*4440*/  DFMA R26, R34, -R26, R32 ;  /* 0x8000001a221a722b */ /* 0x000fcc0000000020 */
[----:B------:R-:W-:-:S04]  /*4450*/  IMAD.MOV.U32 R26, RZ, RZ, RZ ;  /* 0x000000ffff1a7224 */ /* 0x000fc800078e00ff */
[C---:B------:R-:W-:Y:S02]  /*4460*/  FSETP.NEU.AND P0, PT, R27.reuse, RZ, PT ;  /* 0x000000ff1b00720b */ /* 0x040fe40003f0d000 */
[----:B------:R-:W-:-:S04]  /*4470*/  LOP3.LUT R28, R27, 0x80000000, R29, 0x48, !PT ;  /* 0x800000001b1c7812 */ /* 0x000fc800078e481d */
[----:B------:R-:W-:-:S07]  /*4480*/  LOP3.LUT R27, R28, R45, RZ, 0xfc, !PT ;  /* 0x0000002d1c1b7212 */ /* 0x000fce00078efcff */
[----:B------:R-:W-:Y:S05]  /*4490*/  @!P0 BRA `(.L_x_66) ;  /* 0x0000000000908947 */ /* 0x000fea0003800000 */
[----:B------:R-:W-:Y:S01]  /*44a0*/  IMAD.MOV R33, RZ, RZ, -R31 ;  /* 0x000000ffff217224 */ /* 0x000fe200078e0a1f */
[----:B------:R-:W-:Y:S01]  /*44b0*/  DMUL.RP R26, R34, R26 ;  /* 0x0000001a221a7228 */ /* 0x000fe20000008000 */
[----:B------:R-:W-:Y:S01]  /*44c0*/  IMAD.MOV.U32 R32, RZ, RZ, RZ ;  /* 0x000000ffff207224 */ /* 0x000fe200078e00ff */
[----:B------:R-:W-:-:S05]  /*44d0*/  IADD3 R31, PT, PT, -R31, -0x43300000, RZ ;  /* 0xbcd000001f1f7810 */ /* 0x000fca0007ffe1ff */
[----:B------:R-:W-:-:S03]  /*44e0*/  DFMA R32, R48, -R32, R34 ;  /* 0x800000203020722b */ /* 0x000fc60000000022 */
[----:B------:R-:W-:-:S07]  /*44f0*/  LOP3.LUT R28, R27, R28, RZ, 0x3c, !PT ;  /* 0x0000001c1b1c7212 */ /* 0x000fce00078e3cff */
[----:B------:R-:W-:-:S04]  /*4500*/  FSETP.NEU.AND P0, PT, |R33|, R31, PT ;  /* 0x0000001f2100720b */ /* 0x000fc80003f0d200 */
[----:B------:R-:W-:Y:S02]  /*4510*/  FSEL R26, R26, R48, !P0 ;  /* 0x000000301a1a7208 */ /* 0x000fe40004000000 */
[----:B------:R-:W-:-:S03]  /*4520*/  FSEL R27, R28, R49, !P0 ;  /* 0x000000311c1b7208 */ /* 0x000fc60004000000 */
[----:B------:R-:W-:Y:S02]  /*4530*/  IMAD.MOV.U32 R48, RZ, RZ, R26 ;  /* 0x000000ffff307224 */ /* 0x000fe400078e001a */
[----:B------:R-:W-:Y:S01]  /*4540*/  IMAD.MOV.U32 R49, RZ, RZ, R27 ;  /* 0x000000ffff317224 */ /* 0x000fe200078e001b */
[----:B------:R-:W-:Y:S06]  /*4550*/  BRA `(.L_x_66) ;  /* 0x0000000000607947 */ /* 0x000fec0003800000 */
.L_x_65:
[----:B------:R-:W-:-:S14]  /*4560*/  DSETP.NAN.AND P0, PT, R30, R30, PT ;  /* 0x0000001e1e00722a */ /* 0x000fdc0003f08000 */
[----:B------:R-:W-:Y:S05]  /*4570*/  @P0 BRA `(.L_x_67) ;  /* 0x00000000004c0947 */ /* 0x000fea0003800000 */
[----:B------:R-:W-:-:S14]  /*4580*/  DSETP.NAN.AND P0, PT, R28, R28, PT ;  /* 0x0000001c1c00722a */ /* 0x000fdc0003f08000 */
[----:B------:R-:W-:Y:S05]  /*4590*/  @P0 BRA `(.L_x_68) ;  /* 0x0000000000340947 */ /* 0x000fea0003800000 */
[----:B------:R-:W-:Y:S01]  /*45a0*/  ISETP.NE.AND P0, PT, R45, R46, PT ;  /* 0x0000002e2d00720c */ /* 0x000fe20003f05270 */
[----:B------:R-:W-:Y:S02]  /*45b0*/  IMAD.MOV.U32 R48, RZ, RZ, 0x0 ;  /* 0x00000000ff307424 */ /* 0x000fe400078e00ff */
[----:B------:R-:W-:-:S10]  /*45c0*/  IMAD.MOV.U32 R49, RZ, RZ, -0x80000 ;  /* 0xfff80000ff317424 */ /* 0x000fd400078e00ff */
[----:B------:R-:W-:Y:S05]  /*45d0*/  @!P0 BRA `(.L_x_66) ;  /* 0x0000000000408947 */ /* 0x000fea0003800000 */
[----:B------:R-:W-:Y:S02]  /*45e0*/  ISETP.NE.AND P0, PT, R45, 0x7ff00000, PT ;  /* 0x7ff000002d00780c */ /* 0x000fe40003f05270 */
[----:B------:R-:W-:Y:S02]  /*45f0*/  LOP3.LUT R29, R31, 0x80000000, R29, 0x48, !PT ;  /* 0x800000001f1d7812 */ /* 0x000fe400078e481d */
[----:B------:R-:W-:-:S13]  /*4600*/  ISETP.EQ.OR P0, PT, R46, RZ, !P0 ;  /* 0x000000ff2e00720c */ /* 0x000fda0004702670 */
[----:B------:R-:W-:Y:S01]  /*4610*/  @P0 LOP3.LUT R26, R29, 0x7ff00000, RZ, 0xfc, !PT ;  /* 0x7ff000001d1a0812 */ /* 0x000fe200078efcff */
[----:B------:R-:W-:Y:S02]  /*4620*/  @!P0 IMAD.MOV.U32 R48, RZ, RZ, RZ ;  /* 0x000000ffff308224 */ /* 0x000fe400078e00ff */
[----:B------:R-:W-:Y:S02]  /*4630*/  @!P0 IMAD.MOV.U32 R49, RZ, RZ, R29 ;  /* 0x000000ffff318224 */ /* 0x000fe400078e001d */
[----:B------:R-:W-:Y:S02]  /*4640*/  @P0 IMAD.MOV.U32 R48, RZ, RZ, RZ ;  /* 0x000000ffff300224 */ /* 0x000fe400078e00ff */
[----:B------:R-:W-:Y:S01]  /*4650*/  @P0 IMAD.MOV.U32 R49, RZ, RZ, R26 ;  /* 0x000000ffff310224 */ /* 0x000fe200078e001a */
[----:B------:R-:W-:Y:S06]  /*4660*/  BRA `(.L_x_66) ;  /* 0x00000000001c7947 */ /* 0x000fec0003800000 */
.L_x_68:
[----:B------:R-:W-:Y:S01]  /*4670*/  LOP3.LUT R27, R29, 0x80000, RZ, 0xfc, !PT ;  /* 0x000800001d1b7812 */ /* 0x000fe200078efcff */
[----:B------:R-:W-:-:S04]  /*4680*/  IMAD.MOV.U32 R48, RZ, RZ, R28 ;  /* 0x000000ffff307224 */ /* 0x000fc800078e001c */
[----:B------:R-:W-:Y:S01]  /*4690*/  IMAD.MOV.U32 R49, RZ, RZ, R27 ;  /* 0x000000ffff317224 */ /* 0x000fe200078e001b */
[----:B------:R-:W-:Y:S06]  /*46a0*/  BRA `(.L_x_66) ;  /* 0x00000000000c7947 */ /* 0x000fec0003800000 */
.L_x_67:
[----:B------:R-:W-:Y:S01]  /*46b0*/  LOP3.LUT R27, R31, 0x80000, RZ, 0xfc, !PT ;  /* 0x000800001f1b7812 */ /* 0x000fe200078efcff */
[----:B------:R-:W-:-:S04]  /*46c0*/  IMAD.MOV.U32 R48, RZ, RZ, R30 ;  /* 0x000000ffff307224 */ /* 0x000fc800078e001e */
[----:B------:R-:W-:-:S07]  /*46d0*/  IMAD.MOV.U32 R49, RZ, RZ, R27 ;  /* 0x000000ffff317224 */ /* 0x000fce00078e001b */
.L_x_66:
[----:B------:R-:W-:Y:S05]  /*46e0*/  BSYNC.RECONVERGENT B0 ;  /* 0x0000000000007941 */ /* 0x000fea0003800200 */
.L_x_64:
[----:B------:R-:W-:Y:S02]  /*46f0*/  IMAD.MOV.U32 R43, RZ, RZ, 0x0 ;  /* 0x00000000ff2b7424 */ /* 0x000fe400078e00ff */
[----:B------:R-:W-:Y:S02]  /*4700*/  IMAD.MOV.U32 R26, RZ, RZ, R48 ;  /* 0x000000ffff1a7224 */ /* 0x000fe400078e0030 */
[----:B------:R-:W-:Y:S01]  /*4710*/  IMAD.MOV.U32 R27, RZ, RZ, R49 ;  /* 0x000000ffff1b7224 */ /* 0x000fe200078e0031 */
[----:B------:R-:W-:Y:S06]  /*4720*/  RET.REL.NODEC R42 `(adx_many_series_one_param_time_major_f32) ;  /* 0xffffffb82a347950 */ /* 0x000fec0003c3ffff */
.L_x_69:
[----:B------:R-:W-:-:S00]  /*4730*/  BRA `(.L_x_69) ;  /* 0xfffffffc00fc7947 */ /* 0x000fc0000383ffff */
[----:B------:R-:W-:-:S00]  /*4740*/  NOP ;  /* 0x0000000000007918 */ /* 0x000fc00000000000 */
        /* <DEDUP_REMOVED lines=11> */
.L_x_146:


//--------------------- .text.adx_batch_f32       --------------------------
	.section	.text.adx_batch_f32,"ax",@progbits
	.align	128
        .global         adx_batch_f32
        .type           adx_batch_f32,@function
        .size           adx_batch_f32,(.L_x_148 - adx_batch_f32)
        .other          adx_batch_f32,@"STO_CUDA_ENTRY STV_DEFAULT"
adx_batch_f32:
.text.adx_batch_f32:
[----:B------:R-:W-:Y:S01]  /*0000*/  LDC R1, c[0x0][0x37c] ;  /* 0x0000df00ff017b82 */ /* 0x000fe20000000800 */
[----:B------:R-:W0:Y:S07]  /*0010*/  S2R R0, SR_TID.X ;  /* 0x0000000000007919 */ /* 0x000e2e0000002100 */
[----:B------:R-:W0:Y:S01]  /*0020*/  S2UR UR4, SR_CTAID.X ;  /* 0x00000000000479c3 */ /* 0x000e220000002500 */
[----:B------:R-:W1:Y:S07]  /*0030*/  LDCU UR5, c[0x0][0x3a4] ;  /* 0x00007480ff0577ac */ /* 0x000e6e0008000800 */
[----:B------:R-:W0:Y:S02]  /*0040*/  LDC R5, c[0x0][0x360] ;  /* 0x0000d800ff057b82 */ /* 0x000e240000000800 */
[----:B0-----:R-:W-:-:S05]  /*0050*/  IMAD R5, R5, UR4, R0 ;  /* 0x0000000405057c24 */ /* 0x001fca000f8e0200 */
[----:B-1----:R-:W-:-:S13]  /*0060*/  ISETP.GE.AND P0, PT, R5, UR5, PT ;  /* 0x0000000505007c0c */ /* 0x002fda000bf06270 */
[----:B------:R-:W-:Y:S05]  /*0070*/  @P0 EXIT ;  /* 0x000000000000094d */ /* 0x000fea0003800000 */
[----:B------:R-:W0:Y:S01]  /*0080*/  LDC.64 R2, c[0x0][0x398] ;  /* 0x0000e600ff027b82 */ /* 0x000e220000000a00 */
[----:B------:R-:W1:Y:S01]  /*0090*/  LDCU.64 UR8, c[0x0][0x358] ;  /* 0x00006b00ff0877ac */ /* 0x000e620008000a00 */
[----:B------:R-:W2:Y:S01]  /*00a0*/  LDCU UR7, c[0x0][0x3a0] ;  /* 0x00007400ff0777ac */ /* 0x000ea20008000800 */
[----:B------:R-:W3:Y:S01]  /*00b0*/  LDCU.64 UR10, c[0x0][0x3b0] ;  /* 0x00007600ff0a77ac */ /* 0x000ee20008000a00 */
[----:B0-----:R-:W-:-:S06]  /*00c0*/  IMAD.WIDE R2, R5, 0x4, R2 ;  /* 0x0000000405027825 */ /* 0x001fcc00078e0202 */
[----:B-1----:R0:W5:Y:S01]  /*00d0*/  LDG.E.CONSTANT R2, desc[UR8][R2.64] ;  /* 0x0000000802027981 */ /* 0x002162000c1e9900 */
[----:B--2---:R-:W-:Y:S01]  /*00e0*/  IMAD R5, R5, UR7, RZ ;  /* 0x0000000705057c24 */ /* 0x004fe2000f8e02ff */
[----:B------:R-:W-:-:S03]  /*00f0*/  UISETP.GE.AND UP0, UPT, UR7, 0x1, UPT ;  /* 0x000000010700788c */ /* 0x000fc6000bf06270 */
[----:B------:R-:W-:-:S03]  /*0100*/  IMAD.WIDE R6, R5, 0x4, RZ ;  /* 0x0000000405067825 */ /* 0x000fc600078e02ff */
[----:B---3--:R-:W-:-:S04]  /*0110*/  IADD3 R8, P0, PT, R6, UR10, RZ ;  /* 0x0000000a06087c10 */ /* 0x008fc8000ff1e0ff */
[----:B------:R-:W-:Y:S01]  /*0120*/  IADD3.X R9, PT, PT, R7, UR11, RZ, P0, !PT ;  /* 0x0000000b07097c10 */ /* 0x000fe200087fe4ff */
[----:B0-----:R-:W-:Y:S08]  /*0130*/  BRA.U !UP0, `(.L_x_70) ;  /* 0x0000000508307547 */ /* 0x001ff0000b800000 */
[----:B------:R-:W-:Y:S01]  /*0140*/  UISETP.GE.U32.AND UP1, UPT, UR7, 0x10, UPT ;  /* 0x000000100700788c */ /* 0x000fe2000bf26070 */
[----:B------:R-:W-:Y:S01]  /*0150*/  IMAD.MOV.U32 R3, RZ, RZ, RZ ;  /* 0x000000ffff037224 */ /* 0x000fe200078e00ff */
[----:B------:R-:W-:-:S04]  /*0160*/  ULOP3.LUT UR4, UR7, 0xf, URZ, 0xc0, !UPT ;  /* 0x0000000f07047892 */ /* 0x000fc8000f8ec0ff */
[----:B------:R-:W-:-:S03]  /*0170*/  UISETP.NE.AND UP0, UPT, UR4, URZ, UPT ;  /* 0x000000ff0400728c */ /* 0x000fc6000bf05270 */
[----:B------:R-:W-:Y:S08]  /*0180*/  BRA.U !UP1, `(.L_x_71) ;  /* 0x0000000109747547 */ /* 0x000ff0000b800000 */
[----:B------:R-:W-:Y:S01]  /*0190*/  ULOP3.LUT UR5, UR7, 0x7ffffff0, URZ, 0xc0, !UPT ;  /* 0x7ffffff007057892 */ /* 0x000fe2000f8ec0ff */
[----:B------:R-:W-:Y:S01]  /*01a0*/  IADD3 R0, P0, PT, R8, 0x20, RZ ;  /* 0x0000002008007810 */ /* 0x000fe20007f1e0ff */
[----:B------:R-:W-:Y:S02]  /*01b0*/  IMAD.MOV.U32 R15, RZ, RZ, 0x7fc00000 ;  /* 0x7fc00000ff0f7424 */ /* 0x000fe400078e00ff */
[----:B------:R-:W-:Y:S02]  /*01c0*/  UIADD3 UR6, UPT, UPT, -UR5, URZ, URZ ;  /* 0x000000ff05067290 */ /* 0x000fe4000fffe1ff */
[----:B------:R-:W-:Y:S02]  /*01d0*/  IMAD.X R13, RZ, RZ, R9, P0 ;  /* 0x000000ffff0d7224 */ /* 0x000fe400000e0609 */
[----:B------:R-:W-:-:S08]  /*01e0*/  IMAD.U32 R3, RZ, RZ, UR5 ;  /* 0x00000005ff037e24 */ /* 0x000fd0000f8e00ff */
.L_x_72:
[----:B0-----:R-:W-:Y:S01]  /*01f0*/  IMAD.MOV.U32 R10, RZ, RZ, R0 ;  /* 0x000000ffff0a7224 */ /* 0x001fe200078e0000 */
[----:B------:R-:W-:Y:S01]  /*0200*/  UIADD3 UR6, UPT, UPT, UR6, 0x10, URZ ;  /* 0x0000001006067890 */ /* 0x000fe2000fffe0ff */
[----:B------:R-:W-:-:S03]  /*0210*/  IMAD.MOV.U32 R11, RZ, RZ, R13 ;  /* 0x000000ffff0b7224 */ /* 0x000fc600078e000d */
[----:B------:R-:W-:Y:S01]  /*0220*/  UISETP.NE.AND UP1, UPT, UR6, URZ, UPT ;  /* 0x000000ff0600728c */ /* 0x000fe2000bf25270 */
[----:B------:R-:W-:Y:S01]  /*0230*/  IADD3 R0, P0, PT, R10, 0x40, RZ ;  /* 0x000000400a007810 */ /* 0x000fe20007f1e0ff */
[----:B------:R0:W-:Y:S04]  /*0240*/  STG.E desc[UR8][R10.64+-0x20], R15 ;  /* 0xffffe00f0a007986 */ /* 0x0001e8000c101908 */
[----:B------:R0:W-:Y:S01]  /*0250*/  STG.E desc[UR8][R10.64+-0x1c], R15 ;  /* 0xffffe40f0a007986 */ /* 0x0001e2000c101908 */
[----:B------:R-:W-:-:S03]  /*0260*/  IMAD.X R13, RZ, RZ, R11, P0 ;  /* 0x000000ffff0d7224 */ /* 0x000fc600000e060b */
[----:B------:R0:W-:Y:S04]  /*0270*/  STG.E desc[UR8][R10.64+-0x18], R15 ;  /* 0xffffe80f0a007986 */ /* 0x0001e8000c101908 */
        /* <DEDUP_REMOVED lines=12> */
[----:B------:R0:W-:Y:S01]  /*0340*/  STG.E desc[UR8][R10.64+0x1c], R15 ;  /* 0x00001c0f0a007986 */ /* 0x0001e2000c101908 */
[----:B------:R-:W-:Y:S05]  /*0350*/  BRA.U UP1, `(.L_x_72) ;  /* 0xfffffffd01a47547 */ /* 0x000fea000b83ffff */
.L_x_71:
[----:B------:R-:W-:Y:S05]  /*0360*/  BRA.U !UP0, `(.L_x_70) ;  /* 0x0000000108a47547 */ /* 0x000fea000b800000 */
[----:B------:R-:W-:Y:S02]  /*0370*/  UISETP.GE.U32.AND UP0, UPT, UR4, 0x8, UPT ;  /* 0x000000080400788c */ /* 0x000fe4000bf06070 */
[----:B------:R-:W-:-:S04]  /*0380*/  ULOP3.LUT UR5, UR7, 0x7, URZ, 0xc0, !UPT ;  /* 0x0000000707057892 */ /* 0x000fc8000f8ec0ff */
[----:B------:R-:W-:-:S03]  /*0390*/  UISETP.NE.AND UP1, UPT, UR5, URZ, UPT ;  /* 0x000000ff0500728c */ /* 0x000fc6000bf25270 */
[----:B------:R-:W-:Y:S08]  /*03a0*/  BRA.U !UP0, `(.L_x_73) ;  /* 0x00000001082c7547 */ /* 0x000ff0000b800000 */
[----:B------:R-:W-:Y:S02]  /*03b0*/  IMAD.MOV.U32 R13, RZ, RZ, 0x7fc00000 ;  /* 0x7fc00000ff0d7424 */ /* 0x000fe400078e00ff */
[----:B0-----:R-:W-:-:S04]  /*03c0*/  IMAD.WIDE.U32 R10, R3, 0x4, R8 ;  /* 0x00000004030a7825 */ /* 0x001fc800078e0008 */
[----:B------:R-:W-:Y:S01]  /*03d0*/  VIADD R3, R3, 0x8 ;  /* 0x0000000803037836 */ /* 0x000fe20000000000 */
[----:B------:R1:W-:Y:S04]  /*03e0*/  STG.E desc[UR8][R10.64], R13 ;  /* 0x0000000d0a007986 */ /* 0x0003e8000c101908 */
[----:B------:R1:W-:Y:S04]  /*03f0*/  STG.E desc[UR8][R10.64+0x4], R13 ;  /* 0x0000040d0a007986 */ /* 0x0003e8000c101908 */
[----:B------:R1:W-:Y:S04]  /*0400*/  STG.E desc[UR8][R10.64+0x8], R13 ;  /* 0x0000080d0a007986 */ /* 0x0003e8000c101908 */
[----:B------:R1:W-:Y:S04]  /*0410*/  STG.E desc[UR8][R10.64+0xc], R13 ;  /* 0x00000c0d0a007986 */ /* 0x0003e8000c101908 */
[----:B------:R1:W-:Y:S04]  /*0420*/  STG.E desc[UR8][R10.64+0x10], R13 ;  /* 0x0000100d0a007986 */ /* 0x0003e8000c101908 */
[----:B------:R1:W-:Y:S04]  /*0430*/  STG.E desc[UR8][R10.64+0x14], R13 ;  /* 0x0000140d0a007986 */ /* 0x0003e8000c101908 */
[----:B------:R1:W-:Y:S04]  /*0440*/  STG.E desc[UR8][R10.64+0x18], R13 ;  /* 0x0000180d0a007986 */ /* 0x0003e8000c101908 */
[----:B------:R1:W-:Y:S02]  /*0450*/  STG.E desc[UR8][R10.64+0x1c], R13 ;  /* 0x00001c0d0a007986 */ /* 0x0003e4000c101908 */
.L_x_73:
[----:B------:R-:W-:Y:S05]  /*0460*/  BRA.U !UP1, `(.L_x_70) ;  /* 0x0000000109647547 */ /* 0x000fea000b800000 */
[----:B------:R-:W-:Y:S02]  /*0470*/  UISETP.GE.U32.AND UP0, UPT, UR5, 0x4, UPT ;  /* 0x000000040500788c */ /* 0x000fe4000bf06070 */
[----:B------:R-:W-:-:S04]  /*0480*/  ULOP3.LUT UR4, UR7, 0x3, URZ, 0xc0, !UPT ;  /* 0x0000000307047892 */ /* 0x000fc8000f8ec0ff */
[----:B------:R-:W-:-:S03]  /*0490*/  UISETP.NE.AND UP1, UPT, UR4, URZ, UPT ;  /* 0x000000ff0400728c */ /* 0x000fc6000bf25270 */
[----:B------:R-:W-:Y:S08]  /*04a0*/  BRA.U !UP0, `(.L_x_74) ;  /* 0x00000001081c7547 */ /* 0x000ff0000b800000 */
[----:B-1----:R-:W-:Y:S02]  /*04b0*/  IMAD.MOV.U32 R13, RZ, RZ, 0x7fc00000 ;  /* 0x7fc00000ff0d7424 */ /* 0x002fe400078e00ff */
[----:B0-----:R-:W-:-:S04]  /*04c0*/  IMAD.WIDE.U32 R10, R3, 0x4, R8 ;  /* 0x00000004030a7825 */ /* 0x001fc800078e0008 */
[----:B------:R-:W-:Y:S01]  /*04d0*/  VIADD R3, R3, 0x4 ;  /* 0x0000000403037836 */ /* 0x000fe20000000000 */
[----:B------:R2:W-:Y:S04]  /*04e0*/  STG.E desc[UR8][R10.64], R13 ;  /* 0x0000000d0a007986 */ /* 0x0005e8000c101908 */
[----:B------:R2:W-:Y:S04]  /*04f0*/  STG.E desc[UR8][R10.64+0x4], R13 ;  /* 0x0000040d0a007986 */ /* 0x0005e8000c101908 */
[----:B------:R2:W-:Y:S04]  /*0500*/  STG.E desc[UR8][R10.64+0x8], R13 ;  /* 0x0000080d0a007986 */ /* 0x0005e8000c101908 */
[----:B------:R2:W-:Y:S02]  /*0510*/  STG.E desc[UR8][R10.64+0xc], R13 ;  /* 0x00000c0d0a007986 */ /* 0x0005e4000c101908 */
.L_x_74:
[----:B------:R-:W-:Y:S05]  /*0520*/  BRA.U !UP1, `(.L_x_70) ;  /* 0x0000000109347547 */ /* 0x000fea000b800000 */
[----:B------:R-:W-:Y:S01]  /*0530*/  IMAD.WIDE.U32 R6, R3, 0x4, R6 ;  /* 0x0000000403067825 */ /* 0x000fe200078e0006 */
[----:B------:R-:W-:-:S03]  /*0540*/  UIADD3 UR4, UPT, UPT, -UR4, URZ, URZ ;  /* 0x000000ff04047290 */ /* 0x000fc6000fffe1ff */
[----:B012---:R-:W-:Y:S01]  /*0550*/  IMAD.MOV.U32 R11, RZ, RZ, 0x7fc00000 ;  /* 0x7fc00000ff0b7424 */ /* 0x007fe200078e00ff */
[----:B------:R-:W-:-:S04]  /*0560*/  IADD3 R0, P0, PT, R6, UR10, RZ ;  /* 0x0000000a06007c10 */ /* 0x000fc8000ff1e0ff */
[----:B------:R-:W-:-:S09]  /*0570*/  IADD3.X R3, PT, PT, R7, UR11, RZ, P0, !PT ;  /* 0x0000000b07037c10 */ /* 0x000fd200087fe4ff */
.L_x_75:
[----:B---3--:R-:W-:Y:S01]  /*0580*/  IMAD.MOV.U32 R6, RZ, RZ, R0 ;  /* 0x000000ffff067224 */ /* 0x008fe200078e0000 */
[----:B------:R-:W-:Y:S01]  /*0590*/  UIADD3 UR4, UPT, UPT, UR4, 0x1, URZ ;  /* 0x0000000104047890 */ /* 0x000fe2000fffe0ff */
[--C-:B------:R-:W-:Y:S01]  /*05a0*/  IMAD.MOV.U32 R7, RZ, RZ, R3.reuse ;  /* 0x000000ffff077224 */ /* 0x100fe200078e0003 */
[----:B------:R-:W-:Y:S02]  /*05b0*/  IADD3 R0, P0, PT, R0, 0x4, RZ ;  /* 0x0000000400007810 */ /* 0x000fe40007f1e0ff */
[----:B------:R-:W-:Y:S02]  /*05c0*/  UISETP.NE.AND UP0, UPT, UR4, URZ, UPT ;  /* 0x000000ff0400728c */ /* 0x000fe4000bf05270 */
[----:B------:R3:W-:Y:S01]  /*05d0*/  STG.E desc[UR8][R6.64], R11 ;  /* 0x0000000b06007986 */ /* 0x0007e2000c101908 */
[----:B------:R-:W-:-:S06]  /*05e0*/  IMAD.X R3, RZ, RZ, R3, P0 ;  /* 0x000000ffff037224 */ /* 0x000fcc00000e0603 */
[----:B------:R-:W-:Y:S05]  /*05f0*/  BRA.U UP0, `(.L_x_75) ;  /* 0xfffffffd00e07547 */ /* 0x000fea000b83ffff */
.L_x_70:
[----:B-----5:R-:W-:-:S13]  /*0600*/  ISETP.GE.AND P0, PT, R2, 0x1, PT ;  /* 0x000000010200780c */ /* 0x020fda0003f06270 */
[----:B------:R-:W-:Y:S05]  /*0610*/  @!P0 EXIT ;  /* 0x000000000000894d */ /* 0x000fea0003800000 */
[----:B------:R-:W4:Y:S02]  /*0620*/  LDC R43, c[0x0][0x3a8] ;  /* 0x0000ea00ff2b7b82 */ /* 0x000f240000000800 */
[----:B----4-:R-:W-:-:S05]  /*0630*/  IMAD.IADD R0, R2, 0x1, R43 ;  /* 0x0000000102007824 */ /* 0x010fca00078e022b */
[----:B------:R-:W-:-:S04]  /*0640*/  ISETP.GE.AND P0, PT, R0, UR7, PT ;  /* 0x0000000700007c0c */ /* 0x000fc8000bf06270 */
[----:B------:R-:W-:-:S13]  /*0650*/  ISETP.LT.OR P0, PT, R43, RZ, P0 ;  /* 0x000000ff2b00720c */ /* 0x000fda0000701670 */
[----:B------:R-:W-:Y:S05]  /*0660*/  @P0 EXIT ;  /* 0x000000000000094d */ /* 0x000fea0003800000 */
[----:B-12---:R-:W1:Y:S01]  /*0670*/  LDC.64 R12, c[0x0][0x388] ;  /* 0x0000e200ff0c7b82 */ /* 0x006e620000000a00 */
[----:B------:R-:W2:Y:S01]  /*0680*/  LDCU.64 UR10, c[0x0][0x390] ;  /* 0x00007200ff0a77ac */ /* 0x000ea20008000a00 */
[----:B------:R-:W4:Y:S06]  /*0690*/  LDCU.128 UR4, c[0x0][0x380] ;  /* 0x00007000ff0477ac */ /* 0x000f2c0008000c00 */
[----:B0-----:R-:W0:Y:S08]  /*06a0*/  LDC.64 R14, c[0x0][0x380] ;  /* 0x0000e000ff0e7b82 */ /* 0x001e300000000a00 */
[----:B------:R-:W3:Y:S01]  /*06b0*/  LDC.64 R16, c[0x0][0x390] ;  /* 0x0000e400ff107b82 */ /* 0x000ee20000000a00 */
[----:B-1----:R-:W-:-:S05]  /*06c0*/  IMAD.WIDE.U32 R18, R43, 0x4, R12 ;  /* 0x000000042b127825 */ /* 0x002fca00078e000c */
[----:B------:R-:W2:Y:S01]  /*06d0*/  LDG.E.CONSTANT R36, desc[UR8][R18.64] ;  /* 0x0000000812247981 */ /* 0x000ea2000c1e9900 */
[----:B0-----:R-:W-:-:S05]  /*06e0*/  IMAD.WIDE.U32 R20, R43, 0x4, R14 ;  /* 0x000000042b147825 */ /* 0x001fca00078e000e */
[----:B------:R-:W4:Y:S01]  /*06f0*/  LDG.E.CONSTANT R32, desc[UR8][R20.64] ;  /* 0x0000000814207981 */ /* 0x000f22000c1e9900 */
[----:B---3--:R-:W-:-:S05]  /*0700*/  IMAD.WIDE.U32 R22, R43, 0x4, R16 ;  /* 0x000000042b167825 */ /* 0x008fca00078e0010 */
[----:B------:R0:W5:Y:S01]  /*0710*/  LDG.E.CONSTANT R44, desc[UR8][R22.64] ;  /* 0x00000008162c7981 */ /* 0x000162000c1e9900 */
[----:B------:R-:W-:Y:S01]  /*0720*/  ISETP.GE.U32.AND P0, PT, R2, 0x4, PT ;  /* 0x000000040200780c */ /* 0x000fe20003f06070 */
[----:B------:R-:W-:Y:S01]  /*0730*/  BSSY.RECONVERGENT B0, `(.L_x_76) ;  /* 0x00000c1000007945 */ /* 0x000fe20003800200 */
[----:B------:R-:W-:Y:S01]  /*0740*/  IMAD.MOV.U32 R3, RZ, RZ, 0x1 ;  /* 0x00000001ff037424 */ /* 0x000fe200078e00ff */
[----:B------:R-:W-:Y:S02]  /*0750*/  CS2R R30, SRZ ;  /* 0x00000000001e7805 */ /* 0x000fe4000001ff00 */
[----:B------:R-:W-:Y:S02]  /*0760*/  CS2R R28, SRZ ;  /* 0x00000000001c7805 */ /* 0x000fe4000001ff00 */
[----:B------:R-:W-:Y:S01]  /*0770*/  CS2R R46, SRZ ;  /* 0x00000000002e7805 */ /* 0x000fe2000001ff00 */
[----:B--2---:R-:W1:Y:S08]  /*0780*/  F2F.F64.F32 R36, R36 ;  /* 0x0000002400247310 */ /* 0x004e700000201800 */
[----:B----4-:R-:W2:Y:S01]  /*0790*/  F2F.F64.F32 R32, R32 ;  /* 0x0000002000207310 */ /* 0x010ea20000201800 */
[----:B0-----:R-:W-:Y:S05]  /*07a0*/  @!P0 BRA `(.L_x_77) ;  /* 0x0000000800e48947 */ /* 0x001fea0003800000 */
[----:B------:R-:W-:Y:S01]  /*07b0*/  LOP3.LUT R3, R2, 0x7ffffffc, RZ, 0xc0, !PT ;  /* 0x7ffffffc02037812 */ /* 0x000fe200078ec0ff */
[C---:B------:R-:W-:Y:S01]  /*07c0*/  VIADD R6, R43.reuse, 0x1 ;  /* 0x000000012b067836 */ /* 0x040fe20000000000 */
[----:B------:R-:W-:Y:S01]  /*07d0*/  BSSY.RECONVERGENT B1, `(.L_x_78) ;  /* 0x00000b5000017945 */ /* 0x000fe20003800200 */
[----:B------:R-:W-:Y:S01]  /*07e0*/  IMAD.WIDE.U32 R10, R43, 0x4, RZ ;  /* 0x000000042b0a7825 */ /* 0x000fe200078e00ff */
[----:B------:R-:W-:-:S03]  /*07f0*/  CS2R R30, SRZ ;  /* 0x00000000001e7805 */ /* 0x000fc6000001ff00 */
[----:B------:R-:W-:-:S04]  /*0800*/  IMAD.WIDE.U32 R6, R6, 0x4, RZ ;  /* 0x0000000406067825 */ /* 0x000fc800078e00ff */
[----:B------:R-:W-:Y:S02]  /*0810*/  IMAD.MOV.U32 R4, RZ, RZ, RZ ;  /* 0x000000ffff047224 */ /* 0x000fe400078e00ff */
[----:B------:R-:W-:-:S07]  /*0820*/  IMAD.MOV R3, RZ, RZ, -R3 ;  /* 0x000000ffff037224 */ /* 0x000fce00078e0a03 */
.L_x_79:
[C---:B------:R-:W-:Y:S02]  /*0830*/  IADD3 R34, P0, PT, R6.reuse, UR4, RZ ;  /* 0x0000000406227c10 */ /* 0x040fe4000ff1e0ff */
[----:B------:R-:W-:Y:S02]  /*0840*/  IADD3 R50, P1, PT, R6, UR6, RZ ;  /* 0x0000000606327c10 */ /* 0x000fe4000ff3e0ff */
[C---:B------:R-:W-:Y:S02]  /*0850*/  IADD3.X R35, PT, PT, R7.reuse, UR5, RZ, P0, !PT ;  /* 0x0000000507237c10 */ /* 0x040fe400087fe4ff */
[----:B------:R-:W-:-:S03]  /*0860*/  IADD3.X R51, PT, PT, R7, UR7, RZ, P1, !PT ;  /* 0x0000000707337c10 */ /* 0x000fc60008ffe4ff */
[----:B------:R-:W3:Y:S04]  /*0870*/  LDG.E.CONSTANT R34, desc[UR8][R34.64] ;  /* 0x0000000822227981 */ /* 0x000ee8000c1e9900 */
[----:B------:R-:W4:Y:S01]  /*0880*/  LDG.E.CONSTANT R40, desc[UR8][R50.64] ;  /* 0x0000000832287981 */ /* 0x000f22000c1e9900 */
[----:B-----5:R-:W-:Y:S08]  /*0890*/  F2F.F64.F32 R44, R44 ;  /* 0x0000002c002c7310 */ /* 0x020ff00000201800 */
[----:B---3--:R-:W0:Y:S08]  /*08a0*/  F2F.F64.F32 R38, R34 ;  /* 0x0000002200267310 */ /* 0x008e300000201800 */
[----:B----4-:R-:W3:Y:S01]  /*08b0*/  F2F.F64.F32 R40, R40 ;  /* 0x0000002800287310 */ /* 0x010ee20000201800 */
[----:B0-----:R-:W-:-:S02]  /*08c0*/  DADD R26, -R44, R38 ;  /* 0x000000002c1a7229 */ /* 0x001fc40000000126 */
[----:B---3--:R-:W-:-:S08]  /*08d0*/  DADD R24, R38, -R40 ;  /* 0x0000000026187229 */ /* 0x008fd00000000828 */
[----:B------:R-:W-:Y:S01]  /*08e0*/  IMAD.MOV.U32 R53, RZ, RZ, R26 ;  /* 0x000000ffff357224 */ /* 0x000fe200078e001a */
[----:B------:R-:W-:Y:S02]  /*08f0*/  DADD R48, -R44, R40 ;  /* 0x000000002c307229 */ /* 0x000fe40000000128 */
[----:B------:R-:W-:Y:S01]  /*0900*/  DSETP.MAX.AND P0, P1, R24, |R26|, PT ;  /* 0x4000001a1800722a */ /* 0x000fe2000390f000 */
[----:B------:R-:W-:-:S07]  /*0910*/  IMAD.MOV.U32 R26, RZ, RZ, R25 ;  /* 0x000000ffff1a7224 */ /* 0x000fce00078e0019 */
[----:B------:R-:W-:Y:S01]  /*0920*/  IMAD.MOV.U32 R52, RZ, RZ, R48 ;  /* 0x000000ffff347224 */ /* 0x000fe200078e0030 */
[----:B------:R-:W-:Y:S01]  /*0930*/  SEL R34, R24, R53, P0 ;  /* 0x0000003518227207 */ /* 0x000fe20000000000 */
[----:B------:R-:W-:Y:S01]  /*0940*/  IMAD.MOV.U32 R53, RZ, RZ, R49 ;  /* 0x000000ffff357224 */ /* 0x000fe200078e0031 */
[----:B------:R-:W-:Y:S02]  /*0950*/  FSEL R35, R26, |R27|, P0 ;  /* 0x4000001b1a237208 */ /* 0x000fe40000000000 */
[C---:B------:R-:W-:Y:S02]  /*0960*/  IADD3 R26, P0, PT, R10.reuse, UR4, RZ ;  /* 0x000000040a1a7c10 */ /* 0x040fe4000ff1e0ff */
[----:B------:R-:W-:Y:S02]  /*0970*/  @P1 LOP3.LUT R35, R27, 0x80000, RZ, 0xfc, !PT ;  /* 0x000800001b231812 */ /* 0x000fe400078efcff */
[----:B------:R-:W-:Y:S02]  /*0980*/  IADD3.X R27, PT, PT, R11, UR5, RZ, P0, !PT ;  /* 0x000000050b1b7c10 */ /* 0x000fe400087fe4ff */
[----:B------:R-:W-:-:S02]  /*0990*/  IADD3 R24, P1, PT, R10, UR6, RZ ;  /* 0x000000060a187c10 */ /* 0x000fc4000ff3e0ff */
[----:B------:R-:W-:Y:S01]  /*09a0*/  DSETP.MAX.AND P2, P3, |R48|, R34, PT ;  /* 0x000000223000722a */ /* 0x000fe20003b4f200 */
[----:B------:R-:W3:Y:S01]  /*09b0*/  LDG.E.CONSTANT R45, desc[UR8][R26.64+0x8] ;  /* 0x000008081a2d7981 */ /* 0x000ee2000c1e9900 */
[----:B------:R-:W-:Y:S02]  /*09c0*/  IADD3.X R25, PT, PT, R11, UR7, RZ, P1, !PT ;  /* 0x000000070b197c10 */ /* 0x000fe40008ffe4ff */
[----:B------:R-:W-:-:S03]  /*09d0*/  IADD3 R50, P0, PT, R6, UR10, RZ ;  /* 0x0000000a06327c10 */ /* 0x000fc6000ff1e0ff */
[----:B------:R-:W4:Y:S01]  /*09e0*/  LDG.E.CONSTANT R42, desc[UR8][R24.64+0x8] ;  /* 0x00000808182a7981 */ /* 0x000f22000c1e9900 */
[----:B------:R-:W-:-:S05]  /*09f0*/  IADD3.X R51, PT, PT, R7, UR11, RZ, P0, !PT ;  /* 0x0000000b07337c10 */ /* 0x000fca00087fe4ff */
[----:B------:R0:W4:Y:S01]  /*0a00*/  LDG.E.CONSTANT R44, desc[UR8][R50.64] ;  /* 0x00000008322c7981 */ /* 0x000122000c1e9900 */
[----:B------:R-:W-:Y:S02]  /*0a10*/  IMAD.MOV.U32 R48, RZ, RZ, R35 ;  /* 0x000000ffff307224 */ /* 0x000fe400078e0023 */
[----:B------:R-:W-:Y:S01]  /*0a20*/  IMAD.MOV.U32 R49, RZ, RZ, R34 ;  /* 0x000000ffff317224 */ /* 0x000fe200078e0022 */
[----:B--2---:R-:W-:Y:S02]  /*0a30*/  DADD R32, R38, -R32 ;  /* 0x0000000026207229 */ /* 0x004fe40000000820 */
[----:B------:R-:W-:Y:S02]  /*0a40*/  FSEL R35, |R53|, R48, P2 ;  /* 0x0000003035237208 */ /* 0x000fe40001000200 */
[----:B------:R-:W-:Y:S02]  /*0a50*/  SEL R34, R52, R49, P2 ;  /* 0x0000003134227207 */ /* 0x000fe40001000000 */
[----:B------:R-:W-:Y:S01]  /*0a60*/  @P3 LOP3.LUT R35, R48, 0x80000, RZ, 0xfc, !PT ;  /* 0x0008000030233812 */ /* 0x000fe200078efcff */
[----:B-1----:R-:W-:Y:S01]  /*0a70*/  DADD R48, -R40, R36 ;  /* 0x0000000028307229 */ /* 0x002fe20000000124 */
[----:B------:R-:W2:Y:S01]  /*0a80*/  LDG.E.CONSTANT R52, desc[UR8][R26.64+0x10] ;  /* 0x000010081a347981 */ /* 0x000ea2000c1e9900 */
[----:B------:R-:W-:-:S03]  /*0a90*/  DADD R36, R32, R28 ;  /* 0x0000000020247229 */ /* 0x000fc6000000001c */
[----:B------:R-:W-:-:S03]  /*0aa0*/  DADD R46, R34, R46 ;  /* 0x00000000222e7229 */ /* 0x000fc6000000002e */
[C---:B------:R-:W-:Y:S02]  /*0ab0*/  DSETP.GT.AND P0, PT, R32.reuse, R48, PT ;  /* 0x000000302000722a */ /* 0x040fe40003f04000 */
[----:B------:R-:W-:Y:S02]  /*0ac0*/  DSETP.GT.AND P1, PT, R32, RZ, PT ;  /* 0x000000ff2000722a */ /* 0x000fe40003f24000 */
[C---:B------:R-:W-:Y:S02]  /*0ad0*/  DSETP.GT.AND P2, PT, R48.reuse, R32, PT ;  /* 0x000000203000722a */ /* 0x040fe40003f44000 */
[----:B------:R-:W-:Y:S01]  /*0ae0*/  FSEL R37, R37, R29, P0 ;  /* 0x0000001d25257208 */ /* 0x000fe20000000000 */
[C---:B------:R-:W-:Y:S02]  /*0af0*/  DSETP.GT.AND P3, PT, R48.reuse, RZ, PT ;  /* 0x000000ff3000722a */ /* 0x040fe40003f64000 */
[----:B------:R-:W-:Y:S01]  /*0b00*/  DADD R48, R48, R30 ;  /* 0x0000000030307229 */ /* 0x000fe2000000001e */
[----:B0-----:R-:W-:-:S02]  /*0b10*/  FSEL R51, R36, R28, P0 ;  /* 0x0000001c24337208 */ /* 0x001fc40000000000 */
[----:B------:R-:W-:Y:S02]  /*0b20*/  FSEL R29, R37, R29, P1 ;  /* 0x0000001d251d7208 */ /* 0x000fe40000800000 */
[----:B------:R-:W-:-:S05]  /*0b30*/  FSEL R28, R51, R28, P1 ;  /* 0x0000001c331c7208 */ /* 0x000fca0000800000 */
[----:B------:R-:W-:Y:S01]  /*0b40*/  FSEL R49, R49, R31, P3 ;  /* 0x0000001f31317208 */ /* 0x000fe20001800000 */
[----:B---3--:R0:W1:Y:S08]  /*0b50*/  F2F.F64.F32 R34, R45 ;  /* 0x0000002d00227310 */ /* 0x0080700000201800 */
[----:B----4-:R3:W4:Y:S01]  /*0b60*/  F2F.F64.F32 R32, R42 ;  /* 0x0000002a00207310 */ /* 0x0107220000201800 */
[----:B0-----:R-:W-:Y:S01]  /*0b70*/  FSEL R45, R48, R30, P3 ;  /* 0x0000001e302d7208 */ /* 0x001fe20001800000 */
[----:B-1----:R-:W-:-:S06]  /*0b80*/  DADD R38, -R38, R34 ;  /* 0x0000000026267229 */ /* 0x002fcc0000000122 */
[----:B------:R-:W0:Y:S01]  /*0b90*/  F2F.F64.F32 R36, R44 ;  /* 0x0000002c00247310 */ /* 0x000e220000201800 */
[----:B---3--:R-:W-:Y:S01]  /*0ba0*/  FSEL R42, R45, R30, P2 ;  /* 0x0000001e2d2a7208 */ /* 0x008fe20001000000 */
[----:B----4-:R-:W-:Y:S02]  /*0bb0*/  DADD R40, R40, -R32 ;  /* 0x0000000028287229 */ /* 0x010fe40000000820 */
[C---:B------:R-:W-:Y:S01]  /*0bc0*/  DSETP.GT.AND P3, PT, R38.reuse, RZ, PT ;  /* 0x000000ff2600722a */ /* 0x040fe20003f64000 */
[----:B------:R-:W-:Y:S01]  /*0bd0*/  FSEL R45, R49, R31, P2 ;  /* 0x0000001f312d7208 */ /* 0x000fe20001000000 */
[----:B------:R-:W-:Y:S02]  /*0be0*/  DADD R48, R38, R28 ;  /* 0x0000000026307229 */ /* 0x000fe4000000001c */
[----:B------:R-:W-:Y:S02]  /*0bf0*/  DADD R50, R34, -R32 ;  /* 0x0000000022327229 */ /* 0x000fe40000000820 */
[----:B------:R-:W-:-:S02]  /*0c00*/  DSETP.GT.AND P0, PT, R38, R40, PT ;  /* 0x000000282600722a */ /* 0x000fc40003f04000 */
[----:B------:R-:W-:Y:S02]  /*0c10*/  DSETP.GT.AND P1, PT, R40, R38, PT ;  /* 0x000000262800722a */ /* 0x000fe40003f24000 */
[----:B0-----:R-:W-:Y:S01]  /*0c20*/  DADD R38, -R36, R34 ;  /* 0x0000000024267229 */ /* 0x001fe20000000122 */
[----:B------:R-:W-:Y:S01]  /*0c30*/  IMAD.MOV.U32 R44, RZ, RZ, R42 ;  /* 0x000000ffff2c7224 */ /* 0x000fe200078e002a */
[C---:B------:R-:W-:Y:S02]  /*0c40*/  DSETP.GT.AND P2, PT, R40.reuse, RZ, PT ;  /* 0x000000ff2800722a */ /* 0x040fe40003f44000 */
[----:B------:R-:W-:Y:S02]  /*0c50*/  @P3 FSEL R28, R48, R28, P0 ;  /* 0x0000001c301c3208 */ /* 0x000fe40000000000 */
[----:B------:R-:W-:Y:S01]  /*0c60*/  @P3 FSEL R29, R49, R29, P0 ;  /* 0x0000001d311d3208 */ /* 0x000fe20000000000 */
[----:B------:R-:W-:Y:S01]  /*0c70*/  DADD R30, R40, R44 ;  /* 0x00000000281e7229 */ /* 0x000fe2000000002c */
[----:B------:R-:W3:Y:S01]  /*0c80*/  LDG.E.CONSTANT R48, desc[UR8][R26.64+0xc] ;  /* 0x00000c081a307981 */ /* 0x000ee2000c1e9900 */
[----:B------:R-:W-:Y:S01]  /*0c90*/  DSETP.MAX.AND P3, P4, R50, |R38|, PT ;  /* 0x400000263200722a */ /* 0x000fe20003c6f000 */
[----:B------:R-:W-:-:S02]  /*0ca0*/  IMAD.MOV.U32 R40, RZ, RZ, R50 ;  /* 0x000000ffff287224 */ /* 0x000fc400078e0032 */
[----:B------:R-:W-:Y:S01]  /*0cb0*/  IMAD.MOV.U32 R41, RZ, RZ, R38 ;  /* 0x000000ffff297224 */ /* 0x000fe200078e0026 */
[----:B------:R-:W4:Y:S04]  /*0cc0*/  LDG.E.CONSTANT R49, desc[UR8][R24.64+0xc] ;  /* 0x00000c0818317981 */ /* 0x000f28000c1e9900 */
[----:B------:R-:W-:Y:S02]  /*0cd0*/  SEL R38, R40, R41, P3 ;  /* 0x0000002928267207 */ /* 0x000fe40001800000 */
[----:B------:R-:W-:-:S04]  /*0ce0*/  IADD3 R40, P0, PT, R10, UR10, RZ ;  /* 0x0000000a0a287c10 */ /* 0x000fc8000ff1e0ff */
[----:B------:R-:W-:Y:S01]  /*0cf0*/  IADD3.X R41, PT, PT, R11, UR11, RZ, P0, !PT ;  /* 0x0000000b0b297c10 */ /* 0x000fe200087fe4ff */
[----:B------:R0:W2:Y:S04]  /*0d00*/  LDG.E.CONSTANT R24, desc[UR8][R24.64+0x10] ;  /* 0x0000100818187981 */ /* 0x0000a8000c1e9900 */
[----:B------:R-:W2:Y:S04]  /*0d10*/  LDG.E.CONSTANT R50, desc[UR8][R40.64+0x8] ;  /* 0x0000080828327981 */ /* 0x000ea8000c1e9900 */
[----:B------:R-:W2:Y:S01]  /*0d20*/  LDG.E.CONSTANT R53, desc[UR8][R40.64+0xc] ;  /* 0x00000c0828357981 */ /* 0x000ea2000c1e9900 */
[----:B------:R-:W-:Y:S01]  /*0d30*/  FSEL R51, R51, |R39|, P3 ;  /* 0x4000002733337208 */ /* 0x000fe20001800000 */
[----:B------:R-:W-:Y:S01]  /*0d40*/  DADD R36, -R36, R32 ;  /* 0x0000000024247229 */ /* 0x000fe20000000120 */
[----:B------:R-:W-:Y:S01]  /*0d50*/  @P4 LOP3.LUT R51, R39, 0x80000, RZ, 0xfc, !PT ;  /* 0x0008000027334812 */ /* 0x000fe200078efcff */
[----:B------:R1:W5:Y:S04]  /*0d60*/  LDG.E.CONSTANT R44, desc[UR8][R40.64+0x10] ;  /* 0x00001008282c7981 */ /* 0x000368000c1e9900 */
[----:B------:R-:W-:-:S04]  /*0d70*/  IMAD.MOV.U32 R39, RZ, RZ, R51 ;  /* 0x000000ffff277224 */ /* 0x000fc800078e0033 */
[----:B------:R-:W-:Y:S02]  /*0d80*/  IMAD.MOV.U32 R51, RZ, RZ, R36 ;  /* 0x000000ffff337224 */ /* 0x000fe400078e0024 */
[----:B------:R-:W-:Y:S01]  /*0d90*/  DSETP.MAX.AND P0, P3, |R36|, R38, PT ;  /* 0x000000262400722a */ /* 0x000fe20003b0f200 */
[----:B0-----:R-:W-:Y:S02]  /*0da0*/  IMAD.MOV.U32 R25, RZ, RZ, R39 ;  /* 0x000000ffff197224 */ /* 0x001fe400078e0027 */
[----:B------:R-:W-:-:S05]  /*0db0*/  IMAD.MOV.U32 R36, RZ, RZ, R38 ;  /* 0x000000ffff247224 */ /* 0x000fca00078e0026 */
[----:B------:R-:W-:Y:S02]  /*0dc0*/  SEL R36, R51, R36, P0 ;  /* 0x0000002433247207 */ /* 0x000fe40000000000 */
[----:B------:R-:W-:-:S04]  /*0dd0*/  FSEL R37, |R37|, R25, P0 ;  /* 0x0000001925257208 */ /* 0x000fc80000000200 */
[----:B------:R-:W-:Y:S02]  /*0de0*/  @P3 LOP3.LUT R37, R25, 0x80000, RZ, 0xfc, !PT ;  /* 0x0008000019253812 */ /* 0x000fe400078efcff */
[----:B------:R-:W-:Y:S02]  /*0df0*/  @P1 FSEL R42, R30, R42, P2 ;  /* 0x0000002a1e2a1208 */ /* 0x000fe40001000000 */
[----:B------:R-:W-:Y:S02]  /*0e00*/  @P1 FSEL R45, R31, R45, P2 ;  /* 0x0000002d1f2d1208 */ /* 0x000fe40001000000 */
[----:B------:R-:W-:Y:S01]  /*0e10*/  DADD R46, R46, R36 ;  /* 0x000000002e2e7229 */ /* 0x000fe20000000024 */
[----:B------:R-:W-:Y:S02]  /*0e20*/  VIADD R3, R3, 0x4 ;  /* 0x0000000403037836 */ /* 0x000fe40000000000 */
[----:B------:R-:W-:Y:S01]  /*0e30*/  VIADD R4, R4, 0x4 ;  /* 0x0000000404047836 */ /* 0x000fe20000000000 */
[----:B---3--:R-:W0:Y:S08]  /*0e40*/  F2F.F64.F32 R26, R48 ;  /* 0x00000030001a7310 */ /* 0x008e300000201800 */
[----:B----4-:R-:W3:Y:S01]  /*0e50*/  F2F.F64.F32 R38, R49 ;  /* 0x0000003100267310 */ /* 0x010ee20000201800 */
[----:B0-----:R-:W-:-:S07]  /*0e60*/  DADD R34, -R34, R26 ;  /* 0x0000000022227229 */ /* 0x001fce000000011a */
[----:B--2---:R-:W0:Y:S01]  /*0e70*/  F2F.F64.F32 R50, R50 ;  /* 0x0000003200327310 */ /* 0x004e220000201800 */
[--C-:B---3--:R-:W-:Y:S02]  /*0e80*/  DADD R32, R32, -R38.reuse ;  /* 0x0000000020207229 */ /* 0x108fe40000000826 */
[----:B------:R-:W-:Y:S02]  /*0e90*/  DSETP.GT.AND P4, PT, R34, RZ, PT ;  /* 0x000000ff2200722a */ /* 0x000fe40003f84000 */
[----:B------:R-:W-:-:S04]  /*0ea0*/  DADD R36, R26, -R38 ;  /* 0x000000001a247229 */ /* 0x000fc80000000826 */
[----:B------:R-:W-:Y:S02]  /*0eb0*/  DSETP.GT.AND P3, PT, R34, R32, PT ;  /* 0x000000202200722a */ /* 0x000fe40003f64000 */
[----:B------:R-:W-:Y:S02]  /*0ec0*/  DSETP.GT.AND P0, PT, R32, R34, PT ;  /* 0x000000222000722a */ /* 0x000fe40003f04000 */
[----:B------:R-:W-:Y:S02]  /*0ed0*/  DADD R34, R34, R28 ;  /* 0x0000000022227229 */ /* 0x000fe4000000001c */
[----:B0-----:R-:W-:-:S08]  /*0ee0*/  DADD R30, -R50, R26 ;  /* 0x00000000321e7229 */ /* 0x001fd0000000011a */
[----:B------:R-:W-:Y:S01]  /*0ef0*/  @P4 FSEL R28, R34, R28, P3 ;  /* 0x0000001c221c4208 */ /* 0x000fe20001800000 */
[----:B------:R-:W-:Y:S01]  /*0f00*/  DSETP.MAX.AND P1, P2, R36, |R30|, PT ;  /* 0x4000001e2400722a */ /* 0x000fe20003a2f000 */
[----:B------:R-:W-:Y:S01]  /*0f10*/  @P4 FSEL R29, R35, R29, P3 ;  /* 0x0000001d231d4208 */ /* 0x000fe20001800000 */
[----:B------:R-:W-:Y:S02]  /*0f20*/  IMAD.MOV.U32 R34, RZ, RZ, R42 ;  /* 0x000000ffff227224 */ /* 0x000fe400078e002a */
[----:B------:R-:W-:Y:S01]  /*0f30*/  IMAD.MOV.U32 R35, RZ, RZ, R45 ;  /* 0x000000ffff237224 */ /* 0x000fe200078e002d */
[----:B------:R-:W-:Y:S01]  /*0f40*/  DSETP.GT.AND P4, PT, R32, RZ, PT ;  /* 0x000000ff2000722a */ /* 0x000fe20003f84000 */
[----:B------:R-:W-:-:S04]  /*0f50*/  IMAD.MOV.U32 R25, RZ, RZ, R36 ;  /* 0x000000ffff197224 */ /* 0x000fc800078e0024 */
[----:B------:R-:W-:Y:S01]  /*0f60*/  DADD R34, R32, R34 ;  /* 0x0000000020227229 */ /* 0x000fe20000000022 */
[----:B------:R-:W-:-:S05]  /*0f70*/  IMAD.MOV.U32 R32, RZ, RZ, R30 ;  /* 0x000000ffff207224 */ /* 0x000fca00078e001e */
[----:B------:R-:W-:Y:S02]  /*0f80*/  SEL R30, R25, R32, P1 ;  /* 0x00000020191e7207 */ /* 0x000fe40000800000 */
[----:B------:R-:W-:Y:S02]  /*0f90*/  FSEL R25, R37, |R31|, P1 ;  /* 0x4000001f25197208 */ /* 0x000fe40000800000 */
[----:B------:R-:W-:Y:S01]  /*0fa0*/  @P2 LOP3.LUT R25, R31, 0x80000, RZ, 0xfc, !PT ;  /* 0x000800001f192812 */ /* 0x000fe200078efcff */
[----:B------:R-:W-:-:S04]  /*0fb0*/  DADD R50, -R50, R38 ;  /* 0x0000000032327229 */ /* 0x000fc80000000126 */
[----:B------:R-:W-:Y:S01]  /*0fc0*/  IMAD.MOV.U32 R31, RZ, RZ, R25 ;  /* 0x000000ffff1f7224 */ /* 0x000fe200078e0019 */
[----:B------:R-:W-:Y:S05]  /*0fd0*/  F2F.F64.F32 R32, R52 ;  /* 0x0000003400207310 */ /* 0x000fea0000201800 */
[----:B------:R-:W-:-:S03]  /*0fe0*/  DSETP.MAX.AND P1, P2, |R50|, R30, PT ;  /* 0x0000001e3200722a */ /* 0x000fc60003a2f200 */
[----:B------:R-:W0:Y:S08]  /*0ff0*/  F2F.F64.F32 R36, R24 ;  /* 0x0000001800247310 */ /* 0x000e300000201800 */
[----:B-1----:R-:W1:Y:S01]  /*1000*/  F2F.F64.F32 R40, R53 ;  /* 0x0000003500287310 */ /* 0x002e620000201800 */
[----:B------:R-:W-:Y:S01]  /*1010*/  FSEL R51, |R51|, R31, P1 ;  /* 0x0000001f33337208 */ /* 0x000fe20000800200 */
[----:B------:R-:W-:Y:S01]  /*1020*/  IMAD.MOV.U32 R49, RZ, RZ, R30 ;  /* 0x000000ffff317224 */ /* 0x000fe200078e001e */
[----:B------:R-:W-:Y:S01]  /*1030*/  @P2 LOP3.LUT R51, R31, 0x80000, RZ, 0xfc, !PT ;  /* 0x000800001f332812 */ /* 0x000fe200078efcff */
[----:B------:R-:W-:Y:S01]  /*1040*/  IMAD.MOV.U32 R48, RZ, RZ, R50 ;  /* 0x000000ffff307224 */ /* 0x000fe200078e0032 */
[----:B0-----:R-:W-:-:S02]  /*1050*/  DADD R30, R32, -R36 ;  /* 0x00000000201e7229 */ /* 0x001fc40000000824 */
[----:B-1----:R-:W-:Y:S02]  /*1060*/  DADD R24, -R40, R32 ;  /* 0x0000000028187229 */ /* 0x002fe40000000120 */
[----:B------:R-:W-:-:S06]  /*1070*/  SEL R48, R48, R49, P1 ;  /* 0x0000003130307207 */ /* 0x000fcc0000800000 */
[----:B------:R-:W-:Y:S01]  /*1080*/  DSETP.MAX.AND P1, P2, R30, |R24|, PT ;  /* 0x400000181e00722a */ /* 0x000fe20003a2f000 */
[----:B------:R-:W-:Y:S01]  /*1090*/  IMAD.MOV.U32 R49, RZ, RZ, R51 ;  /* 0x000000ffff317224 */ /* 0x000fe200078e0033 */
[----:B------:R-:W-:-:S04]  /*10a0*/  DADD R26, -R26, R32 ;  /* 0x000000001a1a7229 */ /* 0x000fc80000000120 */
[----:B------:R-:W-:Y:S01]  /*10b0*/  FSEL R31, R31, |R25|, P1 ;  /* 0x400000191f1f7208 */ /* 0x000fe20000800000 */
[----:B------:R-:W-:Y:S01]  /*10c0*/  DADD R46, R46, R48 ;  /* 0x000000002e2e7229 */ /* 0x000fe20000000030 */
[----:B------:R-:W-:Y:S02]  /*10d0*/  IMAD.MOV.U32 R48, RZ, RZ, R30 ;  /* 0x000000ffff307224 */ /* 0x000fe400078e001e */
[----:B------:R-:W-:-:S04]  /*10e0*/  IMAD.MOV.U32 R49, RZ, RZ, R24 ;  /* 0x000000ffff317224 */ /* 0x000fc800078e0018 */
[----:B------:R-:W-:Y:S01]  /*10f0*/  @P2 LOP3.LUT R31, R25, 0x80000, RZ, 0xfc, !PT ;  /* 0x00080000191f2812 */ /* 0x000fe200078efcff */
[--C-:B------:R-:W-:Y:S02]  /*1100*/  DADD R40, -R40, R36.reuse ;  /* 0x0000000028287229 */ /* 0x100fe40000000124 */
[----:B------:R-:W-:Y:S01]  /*1110*/  DADD R38, R38, -R36 ;  /* 0x0000000026267229 */ /* 0x000fe20000000824 */
[----:B------:R-:W-:Y:S01]  /*1120*/  SEL R24, R48, R49, P1 ;  /* 0x0000003130187207 */ /* 0x000fe20000800000 */
[----:B------:R-:W-:Y:S01]  /*1130*/  IMAD.MOV.U32 R25, RZ, RZ, R31 ;  /* 0x000000ffff197224 */ /* 0x000fe200078e001f */
[----:B------:R-:W-:Y:S02]  /*1140*/  @P0 FSEL R42, R34, R42, P4 ;  /* 0x0000002a222a0208 */ /* 0x000fe40002000000 */
[----:B------:R-:W-:Y:S01]  /*1150*/  @P0 FSEL R45, R35, R45, P4 ;  /* 0x0000002d232d0208 */ /* 0x000fe20002000000 */
[----:B------:R-:W-:Y:S02]  /*1160*/  DSETP.GT.AND P3, PT, R26, RZ, PT ;  /* 0x000000ff1a00722a */ /* 0x000fe40003f64000 */
[----:B------:R-:W-:-:S02]  /*1170*/  DSETP.MAX.AND P2, P1, |R40|, R24, PT ;  /* 0x000000182800722a */ /* 0x000fc4000394f200 */
[C---:B------:R-:W-:Y:S02]  /*1180*/  DSETP.GT.AND P5, PT, R26.reuse, R38, PT ;  /* 0x000000261a00722a */ /* 0x040fe40003fa4000 */
[----:B------:R-:W-:Y:S02]  /*1190*/  DADD R30, R26, R28 ;  /* 0x000000001a1e7229 */ /* 0x000fe4000000001c */
[C---:B------:R-:W-:Y:S01]  /*11a0*/  DSETP.GT.AND P0, PT, R38.reuse, R26, PT ;  /* 0x0000001a2600722a */ /* 0x040fe20003f04000 */
[----:B------:R-:W-:Y:S02]  /*11b0*/  IMAD.MOV.U32 R26, RZ, RZ, R42 ;  /* 0x000000ffff1a7224 */ /* 0x000fe400078e002a */
[----:B------:R-:W-:Y:S01]  /*11c0*/  IMAD.MOV.U32 R27, RZ, RZ, R45 ;  /* 0x000000ffff1b7224 */ /* 0x000fe200078e002d */
[----:B------:R-:W-:-:S05]  /*11d0*/  DSETP.GT.AND P4, PT, R38, RZ, PT ;  /* 0x000000ff2600722a */ /* 0x000fca0003f84000 */
[----:B------:R-:W-:Y:S01]  /*11e0*/  DADD R38, R38, R26 ;  /* 0x0000000026267229 */ /* 0x000fe2000000001a */
[----:B------:R-:W-:Y:S02]  /*11f0*/  IMAD.MOV.U32 R26, RZ, RZ, R41 ;  /* 0x000000ffff1a7224 */ /* 0x000fe400078e0029 */
[----:B------:R-:W-:-:S05]  /*1200*/  IMAD.MOV.U32 R27, RZ, RZ, R25 ;  /* 0x000000ffff1b7224 */ /* 0x000fca00078e0019 */
[----:B------:R-:W-:Y:S02]  /*1210*/  FSEL R35, |R26|, R27, P2 ;  /* 0x0000001b1a237208 */ /* 0x000fe40001000200 */
[----:B------:R-:W-:Y:S02]  /*1220*/  @P1 LOP3.LUT R35, R27, 0x80000, RZ, 0xfc, !PT ;  /* 0x000800001b231812 */ /* 0x000fe400078efcff */
[----:B------:R-:W-:Y:S02]  /*1230*/  ISETP.NE.AND P1, PT, R3, RZ, PT ;  /* 0x000000ff0300720c */ /* 0x000fe40003f25270 */
[----:B------:R-:W-:Y:S01]  /*1240*/  SEL R24, R40, R24, P2 ;  /* 0x0000001828187207 */ /* 0x000fe20001000000 */
[----:B------:R-:W-:Y:S01]  /*1250*/  IMAD.MOV.U32 R25, RZ, RZ, R35 ;  /* 0x000000ffff197224 */ /* 0x000fe200078e0023 */
[----:B------:R-:W-:Y:S02]  /*1260*/  @P3 FSEL R28, R30, R28, P5 ;  /* 0x0000001c1e1c3208 */ /* 0x000fe40002800000 */
[----:B------:R-:W-:-:S02]  /*1270*/  @P3 FSEL R29, R31, R29, P5 ;  /* 0x0000001d1f1d3208 */ /* 0x000fc40002800000 */
[----:B------:R-:W-:Y:S02]  /*1280*/  IADD3 R6, P2, PT, R6, 0x10, RZ ;  /* 0x0000001006067810 */ /* 0x000fe40007f5e0ff */
[----:B------:R-:W-:Y:S02]  /*1290*/  IADD3 R10, P3, PT, R10, 0x10, RZ ;  /* 0x000000100a0a7810 */ /* 0x000fe40007f7e0ff */
[----:B------:R-:W-:Y:S02]  /*12a0*/  @P0 FSEL R42, R38, R42, P4 ;  /* 0x0000002a262a0208 */ /* 0x000fe40002000000 */
[----:B------:R-:W-:Y:S01]  /*12b0*/  @P0 FSEL R45, R39, R45, P4 ;  /* 0x0000002d272d0208 */ /* 0x000fe20002000000 */
[----:B------:R-:W-:Y:S01]  /*12c0*/  DADD R46, R46, R24 ;  /* 0x000000002e2e7229 */ /* 0x000fe20000000018 */
[----:B------:R-:W-:Y:S02]  /*12d0*/  IMAD.X R7, RZ, RZ, R7, P2 ;  /* 0x000000ffff077224 */ /* 0x000fe400010e0607 */
[----:B------:R-:W-:-:S02]  /*12e0*/  IMAD.X R11, RZ, RZ, R11, P3 ;  /* 0x000000ffff0b7224 */ /* 0x000fc400018e060b */
[----:B------:R-:W-:Y:S02]  /*12f0*/  IMAD.MOV.U32 R30, RZ, RZ, R42 ;  /* 0x000000ffff1e7224 */ /* 0x000fe400078e002a */
[----:B------:R-:W-:Y:S01]  /*1300*/  IMAD.MOV.U32 R31, RZ, RZ, R45 ;  /* 0x000000ffff1f7224 */ /* 0x000fe200078e002d */
[----:B------:R-:W-:Y:S06]  /*1310*/  @P1 BRA `(.L_x_79) ;  /* 0xfffffff400441947 */ /* 0x000fec000383ffff */
[----:B------:R-:W-:Y:S05]  /*1320*/  BSYNC.RECONVERGENT B1 ;  /* 0x0000000000017941 */ /* 0x000fea0003800200 */
.L_x_78:
[----:B------:R-:W-:-:S07]  /*1330*/  VIADD R3, R4, 0x1 ;  /* 0x0000000104037836 */ /* 0x000fce0000000000 */
.L_x_77:
[----:B------:R-:W-:Y:S05]  /*1340*/  BSYNC.RECONVERGENT B0 ;  /* 0x0000000000007941 */ /* 0x000fea0003800200 */
.L_x_76:
[----:B------:R-:W-:Y:S01]  /*1350*/  LOP3.LUT P0, R4, R2, 0x3, RZ, 0xc0, !PT ;  /* 0x0000000302047812 */ /* 0x000fe2000780c0ff */
[----:B------:R-:W-:-:S12]  /*1360*/  BSSY.RECONVERGENT B0, `(.L_x_80) ;  /* 0x0000089000007945 */ /* 0x000fd80003800200 */
[----:B------:R-:W-:Y:S05]  /*1370*/  @!P0 BRA `(.L_x_81) ;  /* 0x00000008001c8947 */ /* 0x000fea0003800000 */
[----:B------:R-:W-:Y:S01]  /*1380*/  ISETP.NE.AND P1, PT, R4, 0x1, PT ;  /* 0x000000010400780c */ /* 0x000fe20003f25270 */
[----:B------:R-:W-:Y:S01]  /*1390*/  BSSY.RECONVERGENT B1, `(.L_x_82) ;  /* 0x000005a000017945 */ /* 0x000fe20003800200 */
[----:B------:R-:W-:-:S04]  /*13a0*/  LOP3.LUT R6, R2, 0x1, RZ, 0xc0, !PT ;  /* 0x0000000102067812 */ /* 0x000fc800078ec0ff */
[----:B------:R-:W-:-:S07]  /*13b0*/  ISETP.NE.U32.AND P0, PT, R6, 0x1, PT ;  /* 0x000000010600780c */ /* 0x000fce0003f05070 */
[----:B------:R-:W-:Y:S06]  /*13c0*/  @!P1 BRA `(.L_x_83) ;  /* 0x0000000400589947 */ /* 0x000fec0003800000 */
[----:B------:R-:W-:-:S04]  /*13d0*/  IMAD.IADD R11, R3, 0x1, R43 ;  /* 0x00000001030b7824 */ /* 0x000fc800078e022b */
[----:B------:R-:W-:-:S04]  /*13e0*/  IMAD.WIDE.U32 R6, R11, 0x4, R14 ;  /* 0x000000040b067825 */ /* 0x000fc800078e000e */
[C---:B------:R-:W-:Y:S01]  /*13f0*/  IMAD.WIDE.U32 R24, R11.reuse, 0x4, R12 ;  /* 0x000000040b187825 */ /* 0x040fe200078e000c */
[----:B------:R-:W3:Y:S04]  /*1400*/  LDG.E.CONSTANT R10, desc[UR8][R6.64] ;  /* 0x00000008060a7981 */ /* 0x000ee8000c1e9900 */
[----:B------:R-:W4:Y:S01]  /*1410*/  LDG.E.CONSTANT R4, desc[UR8][R24.64] ;  /* 0x0000000818047981 */ /* 0x000f22000c1e9900 */
[----:B------:R-:W-:-:S04]  /*1420*/  IMAD.WIDE.U32 R16, R11, 0x4, R16 ;  /* 0x000000040b107825 */ /* 0x000fc800078e0010 */
[C---:B------:R-:W-:Y:S02]  /*1430*/  IMAD.WIDE.U32 R26, R3.reuse, 0x4, R20 ;  /* 0x00000004031a7825 */ /* 0x040fe400078e0014 */
[----:B------:R-:W2:Y:S02]  /*1440*/  LDG.E.CONSTANT R16, desc[UR8][R16.64] ;  /* 0x0000000810107981 */ /* 0x000ea4000c1e9900 */
[C---:B------:R-:W-:Y:S02]  /*1450*/  IMAD.WIDE.U32 R34, R3.reuse, 0x4, R18 ;  /* 0x0000000403227825 */ /* 0x040fe400078e0012 */
[----:B------:R-:W2:Y:S04]  /*1460*/  LDG.E.CONSTANT R40, desc[UR8][R26.64+0x4] ;  /* 0x000004081a287981 */ /* 0x000ea8000c1e9900 */
[----:B------:R-:W2:Y:S01]  /*1470*/  LDG.E.CONSTANT R41, desc[UR8][R34.64+0x4] ;  /* 0x0000040822297981 */ /* 0x000ea2000c1e9900 */
[----:B-----5:R0:W-:Y:S01]  /*1480*/  F2F.F64.F32 R18, R44 ;  /* 0x0000002c00127310 */ /* 0x0201e20000201800 */
[----:B------:R-:W-:-:S05]  /*1490*/  IMAD.WIDE.U32 R38, R3, 0x4, R22 ;  /* 0x0000000403267825 */ /* 0x000fca00078e0016 */
[----:B0-----:R0:W5:Y:S01]  /*14a0*/  LDG.E.CONSTANT R44, desc[UR8][R38.64+0x4] ;  /* 0x00000408262c7981 */ /* 0x001162000c1e9900 */
[----:B------:R-:W-:Y:S01]  /*14b0*/  VIADD R3, R3, 0x2 ;  /* 0x0000000203037836 */ /* 0x000fe20000000000 */
[----:B---3--:R-:W3:Y:S08]  /*14c0*/  F2F.F64.F32 R10, R10 ;  /* 0x0000000a000a7310 */ /* 0x008ef00000201800 */
[----:B----4-:R-:W4:Y:S01]  /*14d0*/  F2F.F64.F32 R6, R4 ;  /* 0x0000000400067310 */ /* 0x010f220000201800 */
[----:B---3--:R-:W-:-:S07]  /*14e0*/  DADD R22, -R18, R10 ;  /* 0x0000000012167229 */ /* 0x008fce000000010a */
[----:B--2---:R-:W-:Y:S01]  /*14f0*/  F2F.F64.F32 R16, R16 ;  /* 0x0000001000107310 */ /* 0x004fe20000201800 */
[----:B------:R-:W-:Y:S02]  /*1500*/  DADD R24, -R32, R10 ;  /* 0x0000000020187229 */ /* 0x000fe4000000010a */
[----:B----4-:R-:W-:-:S05]  /*1510*/  DADD R20, R10, -R6 ;  /* 0x000000000a147229 */ /* 0x010fca0000000806 */
[----:B------:R-:W2:Y:S01]  /*1520*/  F2F.F64.F32 R32, R40 ;  /* 0x0000002800207310 */ /* 0x000ea20000201800 */
[--C-:B-1----:R-:W-:Y:S01]  /*1530*/  DADD R26, R36, -R6.reuse ;  /* 0x00000000241a7229 */ /* 0x102fe20000000806 */
[----:B0-----:R-:W-:Y:S01]  /*1540*/  IMAD.MOV.U32 R39, RZ, RZ, R22 ;  /* 0x000000ffff277224 */ /* 0x001fe200078e0016 */
[----:B------:R-:W-:Y:S02]  /*1550*/  DADD R34, -R18, R6 ;  /* 0x0000000012227229 */ /* 0x000fe40000000106 */
[----:B------:R-:W-:-:S03]  /*1560*/  DSETP.MAX.AND P4, P5, R20, |R22|, PT ;  /* 0x400000161400722a */ /* 0x000fc60003d8f000 */
[----:B------:R-:W0:Y:S01]  /*1570*/  F2F.F64.F32 R36, R41 ;  /* 0x0000002900247310 */ /* 0x000e220000201800 */
[----:B------:R-:W-:Y:S01]  /*1580*/  IMAD.MOV.U32 R4, RZ, RZ, R21 ;  /* 0x000000ffff047224 */ /* 0x000fe200078e0015 */
[----:B------:R-:W-:Y:S02]  /*1590*/  DSETP.GT.AND P1, PT, R24, R26, PT ;  /* 0x0000001a1800722a */ /* 0x000fe40003f24000 */
[C---:B------:R-:W-:Y:S01]  /*15a0*/  DSETP.GT.AND P2, PT, R26.reuse, R24, PT ;  /* 0x000000181a00722a */ /* 0x040fe20003f44000 */
[----:B------:R-:W-:Y:S01]  /*15b0*/  SEL R22, R20, R39, P4 ;  /* 0x0000002714167207 */ /* 0x000fe20002000000 */
[----:B------:R-:W-:Y:S01]  /*15c0*/  DSETP.GT.AND P3, PT, R26, RZ, PT ;  /* 0x000000ff1a00722a */ /* 0x000fe20003f64000 */
[----:B------:R-:W-:Y:S01]  /*15d0*/  FSEL R45, R4, |R23|, P4 ;  /* 0x40000017042d7208 */ /* 0x000fe20002000000 */
[----:B------:R-:W-:Y:S01]  /*15e0*/  DADD R26, R30, R26 ;  /* 0x000000001e1a7229 */ /* 0x000fe2000000001a */
[----:B------:R-:W-:Y:S01]  /*15f0*/  IMAD.MOV.U32 R4, RZ, RZ, R34 ;  /* 0x000000ffff047224 */ /* 0x000fe200078e0022 */
[----:B--2---:R-:W-:-:S02]  /*1600*/  DADD R18, -R16, R32 ;  /* 0x0000000010127229 */ /* 0x004fc40000000120 */
[----:B------:R-:W-:Y:S01]  /*1610*/  DSETP.GT.AND P4, PT, R24, RZ, PT ;  /* 0x000000ff1800722a */ /* 0x000fe20003f84000 */
[----:B------:R-:W-:Y:S01]  /*1620*/  @P5 LOP3.LUT R45, R23, 0x80000, RZ, 0xfc, !PT ;  /* 0x00080000172d5812 */ /* 0x000fe200078efcff */
[----:B------:R-:W-:Y:S02]  /*1630*/  DADD R24, R28, R24 ;  /* 0x000000001c187229 */ /* 0x000fe40000000018 */
[----:B0-----:R-:W-:Y:S02]  /*1640*/  DADD R20, R32, -R36 ;  /* 0x0000000020147229 */ /* 0x001fe40000000824 */
[----:B------:R-:W-:Y:S01]  /*1650*/  IMAD.MOV.U32 R23, RZ, RZ, R45 ;  /* 0x000000ffff177224 */ /* 0x000fe200078e002d */
[-C--:B------:R-:W-:Y:S01]  /*1660*/  FSEL R39, R26, R30.reuse, P3 ;  /* 0x0000001e1a277208 */ /* 0x080fe20001800000 */
[----:B------:R-:W-:Y:S01]  /*1670*/  IMAD.MOV.U32 R26, RZ, RZ, R35 ;  /* 0x000000ffff1a7224 */ /* 0x000fe200078e0023 */
[-C--:B------:R-:W-:Y:S01]  /*1680*/  FSEL R27, R27, R31.reuse, P3 ;  /* 0x0000001f1b1b7208 */ /* 0x080fe20001800000 */
[----:B------:R-:W-:Y:S01]  /*1690*/  DADD R10, -R10, R32 ;  /* 0x000000000a0a7229 */ /* 0x000fe20000000120 */
[----:B------:R-:W-:Y:S01]  /*16a0*/  FSEL R30, R39, R30, P2 ;  /* 0x0000001e271e7208 */ /* 0x000fe20001000000 */
[----:B------:R-:W-:Y:S01]  /*16b0*/  DSETP.MAX.AND P6, P5, |R34|, R22, PT ;  /* 0x000000162200722a */ /* 0x000fe20003dcf200 */
[----:B------:R-:W-:Y:S01]  /*16c0*/  FSEL R31, R27, R31, P2 ;  /* 0x0000001f1b1f7208 */ /* 0x000fe20001000000 */
[----:B------:R-:W-:Y:S01]  /*16d0*/  DSETP.MAX.AND P2, P3, R20, |R18|, PT ;  /* 0x400000121400722a */ /* 0x000fe20003b4f000 */
[----:B------:R-:W-:Y:S01]  /*16e0*/  IMAD.MOV.U32 R39, RZ, RZ, R23 ;  /* 0x000000ffff277224 */ /* 0x000fe200078e0017 */
[----:B------:R-:W-:Y:S01]  /*16f0*/  FSEL R35, R24, R28, P1 ;  /* 0x0000001c18237208 */ /* 0x000fe20000800000 */
[----:B------:R-:W-:Y:S01]  /*1700*/  IMAD.MOV.U32 R23, RZ, RZ, R18 ;  /* 0x000000ffff177224 */ /* 0x000fe200078e0012 */
[----:B------:R-:W-:Y:S01]  /*1710*/  SEL R22, R4, R22, P6 ;  /* 0x0000001604167207 */ /* 0x000fe20003000000 */
[----:B------:R-:W-:Y:S01]  /*1720*/  IMAD.MOV.U32 R4, RZ, RZ, R21 ;  /* 0x000000ffff047224 */ /* 0x000fe200078e0015 */
[----:B------:R-:W-:Y:S01]  /*1730*/  FSEL R27, |R26|, R39, P6 ;  /* 0x000000271a1b7208 */ /* 0x000fe20003000200 */
[----:B------:R-:W-:Y:S01]  /*1740*/  DADD R6, R6, -R36 ;  /* 0x0000000006067229 */ /* 0x000fe20000000824 */
[----:B------:R-:W-:-:S02]  /*1750*/  FSEL R25, R25, R29, P1 ;  /* 0x0000001d19197208 */ /* 0x000fc40000800000 */
[----:B------:R-:W-:Y:S02]  /*1760*/  FSEL R28, R35, R28, P4 ;  /* 0x0000001c231c7208 */ /* 0x000fe40002000000 */
[----:B------:R-:W-:Y:S01]  /*1770*/  @P5 LOP3.LUT R27, R39, 0x80000, RZ, 0xfc, !PT ;  /* 0x00080000271b5812 */ /* 0x000fe200078efcff */
[----:B------:R-:W-:Y:S01]  /*1780*/  IMAD.MOV.U32 R39, RZ, RZ, R19 ;  /* 0x000000ffff277224 */ /* 0x000fe200078e0013 */
[----:B------:R-:W-:Y:S01]  /*1790*/  DADD R18, -R16, R36 ;  /* 0x0000000010127229 */ /* 0x000fe20000000124 */
[----:B------:R-:W-:Y:S02]  /*17a0*/  FSEL R29, R25, R29, P4 ;  /* 0x0000001d191d7208 */ /* 0x000fe40002000000 */
[----:B------:R-:W-:Y:S01]  /*17b0*/  SEL R16, R20, R23, P2 ;  /* 0x0000001714107207 */ /* 0x000fe20001000000 */
[----:B------:R-:W-:Y:S01]  /*17c0*/  IMAD.MOV.U32 R23, RZ, RZ, R27 ;  /* 0x000000ffff177224 */ /* 0x000fe200078e001b */
[----:B------:R-:W-:Y:S01]  /*17d0*/  FSEL R41, R4, |R39|, P2 ;  /* 0x4000002704297208 */ /* 0x000fe20001000000 */
[----:B------:R-:W-:Y:S01]  /*17e0*/  DSETP.GT.AND P2, PT, R10, RZ, PT ;  /* 0x000000ff0a00722a */ /* 0x000fe20003f44000 */
[----:B------:R-:W-:Y:S01]  /*17f0*/  @P3 LOP3.LUT R41, R39, 0x80000, RZ, 0xfc, !PT ;  /* 0x0008000027293812 */ /* 0x000fe200078efcff */
[----:B------:R-:W-:Y:S01]  /*1800*/  IMAD.MOV.U32 R21, RZ, RZ, R16 ;  /* 0x000000ffff157224 */ /* 0x000fe200078e0010 */
[----:B------:R-:W-:Y:S01]  /*1810*/  DSETP.GT.AND P3, PT, R6, R10, PT ;  /* 0x0000000a0600722a */ /* 0x000fe20003f64000 */
[----:B------:R-:W-:Y:S01]  /*1820*/  IMAD.MOV.U32 R4, RZ, RZ, R18 ;  /* 0x000000ffff047224 */ /* 0x000fe200078e0012 */
[----:B------:R-:W-:Y:S01]  /*1830*/  DADD R46, R46, R22 ;  /* 0x000000002e2e7229 */ /* 0x000fe20000000016 */
[----:B------:R-:W-:-:S06]  /*1840*/  IMAD.MOV.U32 R17, RZ, RZ, R41 ;  /* 0x000000ffff117224 */ /* 0x000fcc00078e0029 */
[----:B------:R-:W-:-:S06]  /*1850*/  DSETP.MAX.AND P1, P4, |R18|, R16, PT ;  /* 0x000000101200722a */ /* 0x000fcc0003c2f200 */
[----:B------:R-:W-:Y:S01]  /*1860*/  FSEL R23, |R19|, R17, P1 ;  /* 0x0000001113177208 */ /* 0x000fe20000800200 */
[----:B------:R-:W-:Y:S01]  /*1870*/  DADD R18, R10, R28 ;  /* 0x000000000a127229 */ /* 0x000fe2000000001c */
[----:B------:R-:W-:Y:S01]  /*1880*/  SEL R16, R4, R21, P1 ;  /* 0x0000001504107207 */ /* 0x000fe20000800000 */
[----:B------:R-:W-:Y:S02]  /*1890*/  DADD R20, R6, R30 ;  /* 0x0000000006147229 */ /* 0x000fe4000000001e */
[----:B------:R-:W-:-:S03]  /*18a0*/  DSETP.GT.AND P1, PT, R10, R6, PT ;  /* 0x000000060a00722a */ /* 0x000fc60003f24000 */
[----:B------:R-:W-:Y:S01]  /*18b0*/  @P4 LOP3.LUT R23, R17, 0x80000, RZ, 0xfc, !PT ;  /* 0x0008000011174812 */ /* 0x000fe200078efcff */
[----:B------:R-:W-:Y:S02]  /*18c0*/  DSETP.GT.AND P4, PT, R6, RZ, PT ;  /* 0x000000ff0600722a */ /* 0x000fe40003f84000 */
[----:B------:R-:W-:Y:S02]  /*18d0*/  @P2 FSEL R28, R18, R28, P1 ;  /* 0x0000001c121c2208 */ /* 0x000fe40000800000 */
[----:B------:R-:W-:Y:S01]  /*18e0*/  IMAD.MOV.U32 R17, RZ, RZ, R23 ;  /* 0x000000ffff117224 */ /* 0x000fe200078e0017 */
[----:B------:R-:W-:Y:S02]  /*18f0*/  @P2 FSEL R29, R19, R29, P1 ;  /* 0x0000001d131d2208 */ /* 0x000fe40000800000 */
[----:B------:R-:W-:Y:S02]  /*1900*/  @P3 FSEL R30, R20, R30, P4 ;  /* 0x0000001e141e3208 */ /* 0x000fe40002000000 */
[----:B------:R-:W-:Y:S01]  /*1910*/  @P3 FSEL R31, R21, R31, P4 ;  /* 0x0000001f151f3208 */ /* 0x000fe20002000000 */
[----:B------:R-:W-:-:S11]  /*1920*/  DADD R46, R46, R16 ;  /* 0x000000002e2e7229 */ /* 0x000fd60000000010 */
.L_x_83:
[----:B------:R-:W-:Y:S05]  /*1930*/  BSYNC.RECONVERGENT B1 ;  /* 0x0000000000017941 */ /* 0x000fea0003800200 */
.L_x_82:
[----:B------:R-:W-:Y:S05]  /*1940*/  @P0 BRA `(.L_x_81) ;  /* 0x0000000000a80947 */ /* 0x000fea0003800000 */
[----:B------:R-:W-:-:S04]  /*1950*/  IMAD.IADD R3, R3, 0x1, R43 ;  /* 0x0000000103037824 */ /* 0x000fc800078e022b */
[----:B------:R-:W-:-:S04]  /*1960*/  IMAD.WIDE.U32 R14, R3, 0x4, R14 ;  /* 0x00000004030e7825 */ /* 0x000fc800078e000e */
[----:B------:R-:W-:Y:S01]  /*1970*/  IMAD.WIDE.U32 R12, R3, 0x4, R12 ;  /* 0x00000004030c7825 */ /* 0x000fe200078e000c */
[----:B------:R-:W3:Y:S04]  /*1980*/  LDG.E.CONSTANT R6, desc[UR8][R14.64] ;  /* 0x000000080e067981 */ /* 0x000ee8000c1e9900 */
[----:B------:R-:W4:Y:S01]  /*1990*/  LDG.E.CONSTANT R10, desc[UR8][R12.64] ;  /* 0x000000080c0a7981 */ /* 0x000f22000c1e9900 */
[----:B-----5:R-:W-:Y:S08]  /*19a0*/  F2F.F64.F32 R44, R44 ;  /* 0x0000002c002c7310 */ /* 0x020ff00000201800 */
[----:B---3--:R-:W0:Y:S08]  /*19b0*/  F2F.F64.F32 R6, R6 ;  /* 0x0000000600067310 */ /* 0x008e300000201800 */
[----:B----4-:R-:W3:Y:S01]  /*19c0*/  F2F.F64.F32 R10, R10 ;  /* 0x0000000a000a7310 */ /* 0x010ee20000201800 */
[----:B0-----:R-:W-:-:S02]  /*19d0*/  DADD R18, -R44, R6 ;  /* 0x000000002c127229 */ /* 0x001fc40000000106 */
[C---:B--2---:R-:W-:Y:S02]  /*19e0*/  DADD R32, R6.reuse, -R32 ;  /* 0x0000000006207229 */ /* 0x044fe40000000820 */
[----:B---3--:R-:W-:-:S06]  /*19f0*/  DADD R16, R6, -R10 ;  /* 0x0000000006107229 */ /* 0x008fcc000000080a */
[----:B------:R-:W-:Y:S01]  /*1a00*/  IMAD.MOV.U32 R7, RZ, RZ, R18 ;  /* 0x000000ffff077224 */ /* 0x000fe200078e0012 */
[----:B------:R-:W-:Y:S02]  /*1a10*/  DADD R44, -R44, R10 ;  /* 0x000000002c2c7229 */ /* 0x000fe4000000010a */
[----:B-1----:R-:W-:Y:S02]  /*1a20*/  DADD R10, -R10, R36 ;  /* 0x000000000a0a7229 */ /* 0x002fe40000000124 */
[----:B------:R-:W-:Y:S01]  /*1a30*/  DSETP.MAX.AND P0, P1, R16, |R18|, PT ;  /* 0x400000121000722a */ /* 0x000fe2000390f000 */
[----:B------:R-:W-:-:S05]  /*1a40*/  IMAD.MOV.U32 R3, RZ, RZ, R17 ;  /* 0x000000ffff037224 */ /* 0x000fca00078e0011 */
[C---:B------:R-:W-:Y:S01]  /*1a50*/  DSETP.GT.AND P2, PT, R10.reuse, R32, PT ;  /* 0x000000200a00722a */ /* 0x040fe20003f44000 */
[----:B------:R-:W-:Y:S01]  /*1a60*/  SEL R6, R16, R7, P0 ;  /* 0x0000000710067207 */ /* 0x000fe20000000000 */
[----:B------:R-:W-:Y:S01]  /*1a70*/  DSETP.GT.AND P3, PT, R10, RZ, PT ;  /* 0x000000ff0a00722a */ /* 0x000fe20003f64000 */
[----:B------:R-:W-:Y:S01]  /*1a80*/  FSEL R3, R3, |R19|, P0 ;  /* 0x4000001303037208 */ /* 0x000fe20000000000 */
[--C-:B------:R-:W-:Y:S02]  /*1a90*/  DSETP.GT.AND P0, PT, R32, R10.reuse, PT ;  /* 0x0000000a2000722a */ /* 0x100fe40003f04000 */
[----:B------:R-:W-:Y:S02]  /*1aa0*/  DADD R10, R30, R10 ;  /* 0x000000001e0a7229 */ /* 0x000fe4000000000a */
[----:B------:R-:W-:Y:S01]  /*1ab0*/  @P1 LOP3.LUT R3, R19, 0x80000, RZ, 0xfc, !PT ;  /* 0x0008000013031812 */ /* 0x000fe200078efcff */
[----:B------:R-:W-:Y:S02]  /*1ac0*/  DSETP.GT.AND P1, PT, R32, RZ, PT ;  /* 0x000000ff2000722a */ /* 0x000fe40003f24000 */
[----:B------:R-:W-:-:S02]  /*1ad0*/  DADD R32, R28, R32 ;  /* 0x000000001c207229 */ /* 0x000fc40000000020 */
[----:B------:R-:W-:Y:S02]  /*1ae0*/  IMAD.MOV.U32 R7, RZ, RZ, R3 ;  /* 0x000000ffff077224 */ /* 0x000fe400078e0003 */
[----:B------:R-:W-:Y:S01]  /*1af0*/  IMAD.MOV.U32 R3, RZ, RZ, R45 ;  /* 0x000000ffff037224 */ /* 0x000fe200078e002d */
[-C--:B------:R-:W-:Y:S01]  /*1b00*/  FSEL R11, R11, R31.reuse, P3 ;  /* 0x0000001f0b0b7208 */ /* 0x080fe20001800000 */
[----:B------:R-:W-:Y:S02]  /*1b10*/  IMAD.MOV.U32 R4, RZ, RZ, R7 ;  /* 0x000000ffff047224 */ /* 0x000fe400078e0007 */
[----:B------:R-:W-:Y:S01]  /*1b20*/  DSETP.MAX.AND P4, P5, |R44|, R6, PT ;  /* 0x000000062c00722a */ /* 0x000fe20003d8f200 */
[----:B------:R-:W-:Y:S02]  /*1b30*/  FSEL R31, R11, R31, P2 ;  /* 0x0000001f0b1f7208 */ /* 0x000fe40001000000 */
[----:B------:R-:W-:Y:S02]  /*1b40*/  FSEL R13, R32, R28, P0 ;  /* 0x0000001c200d7208 */ /* 0x000fe40000000000 */
[----:B------:R-:W-:-:S02]  /*1b50*/  FSEL R33, R33, R29, P0 ;  /* 0x0000001d21217208 */ /* 0x000fc40000000000 */
[----:B------:R-:W-:Y:S02]  /*1b60*/  FSEL R15, |R3|, R4, P4 ;  /* 0x00000004030f7208 */ /* 0x000fe40002000200 */
[----:B------:R-:W-:Y:S02]  /*1b70*/  SEL R6, R44, R6, P4 ;  /* 0x000000062c067207 */ /* 0x000fe40002000000 */
[----:B------:R-:W-:Y:S02]  /*1b80*/  FSEL R3, R10, R30, P3 ;  /* 0x0000001e0a037208 */ /* 0x000fe40001800000 */
[----:B------:R-:W-:Y:S02]  /*1b90*/  FSEL R28, R13, R28, P1 ;  /* 0x0000001c0d1c7208 */ /* 0x000fe40000800000 */
[----:B------:R-:W-:Y:S02]  /*1ba0*/  @P5 LOP3.LUT R15, R4, 0x80000, RZ, 0xfc, !PT ;  /* 0x00080000040f5812 */ /* 0x000fe400078efcff */
[----:B------:R-:W-:-:S02]  /*1bb0*/  FSEL R29, R33, R29, P1 ;  /* 0x0000001d211d7208 */ /* 0x000fc40000800000 */
[----:B------:R-:W-:Y:S01]  /*1bc0*/  FSEL R30, R3, R30, P2 ;  /* 0x0000001e031e7208 */ /* 0x000fe20001000000 */
[----:B------:R-:W-:-:S06]  /*1bd0*/  IMAD.MOV.U32 R7, RZ, RZ, R15 ;  /* 0x000000ffff077224 */ /* 0x000fcc00078e000f */
[----:B------:R-:W-:-:S11]  /*1be0*/  DADD R46, R46, R6 ;  /* 0x000000002e2e7229 */ /* 0x000fd60000000006 */
.L_x_81:
[----:B------:R-:W-:Y:S05]  /*1bf0*/  BSYNC.RECONVERGENT B0 ;  /* 0x0000000000007941 */ /* 0x000fea0003800200 */
.L_x_80:
[----:B------:R-:W0:Y:S01]  /*1c00*/  I2F.F64.U32 R6, R2 ;  /* 0x0000000200067312 */ /* 0x000e220000201800 */
[----:B------:R-:W-:Y:S07]  /*1c10*/  BSSY.RECONVERGENT B0, `(.L_x_84) ;  /* 0x000000e000007945 */ /* 0x000fee0003800200 */
[----:B0-----:R-:W0:Y:S01]  /*1c20*/  MUFU.RCP64H R11, R7 ;  /* 0x00000007000b7308 */ /* 0x001e220000001800 */
[----:B------:R-:W-:-:S05]  /*1c30*/  VIADD R10, R7, 0x300402 ;  /* 0x00300402070a7836 */ /* 0x000fca0000000000 */
[----:B------:R-:W-:Y:S01]  /*1c40*/  FSETP.GEU.AND P0, PT, |R10|, 5.8789094863358348022e-39, PT ;  /* 0x004004020a00780b */ /* 0x000fe20003f0e200 */
[----:B0-----:R-:W-:-:S08]  /*1c50*/  DFMA R12, -R6, R10, 1 ;  /* 0x3ff00000060c742b */ /* 0x001fd0000000010a */
[----:B------:R-:W-:-:S08]  /*1c60*/  DFMA R12, R12, R12, R12 ;  /* 0x0000000c0c0c722b */ /* 0x000fd0000000000c */
[----:B------:R-:W-:-:S08]  /*1c70*/  DFMA R12, R10, R12, R10 ;  /* 0x0000000c0a0c722b */ /* 0x000fd0000000000a */
[----:B------:R-:W-:-:S08]  /*1c80*/  DFMA R14, -R6, R12, 1 ;  /* 0x3ff00000060e742b */ /* 0x000fd0000000010c */
[----:B------:R-:W-:Y:S01]  /*1c90*/  DFMA R10, R12, R14, R12 ;  /* 0x0000000e0c0a722b */ /* 0x000fe2000000000c */
[----:B------:R-:W-:Y:S10]  /*1ca0*/  @P0 BRA `(.L_x_85) ;  /* 0x0000000000100947 */ /* 0x000ff40003800000 */
[----:B------:R-:W-:Y:S02]  /*1cb0*/  LOP3.LUT R3, R7, 0x7fffffff, RZ, 0xc0, !PT ;  /* 0x7fffffff07037812 */ /* 0x000fe400078ec0ff */
[----:B------:R-:W-:-:S03]  /*1cc0*/  MOV R4, 0x1cf0 ;  /* 0x00001cf000047802 */ /* 0x000fc60000000f00 */
[----:B------:R-:W-:-:S07]  /*1cd0*/  VIADD R12, R3, 0xfff00000 ;  /* 0xfff00000030c7836 */ /* 0x000fce0000000000 */
[----:B-12--5:R-:W-:Y:S05]  /*1ce0*/  CALL.REL.NOINC `($__internal_2_$__cuda_sm20_dblrcp_rn_slowpath_v3) ;  /* 0x0000002000f07944 */ /* 0x026fea0003c00000 */
.L_x_85:
[----:B------:R-:W-:Y:S05]  /*1cf0*/  BSYNC.RECONVERGENT B0 ;  /* 0x0000000000007941 */ /* 0x000fea0003800200 */
.L_x_84:
        /* <DEDUP_REMOVED lines=25> */
[----:B-12--5:R-:W-:Y:S05]  /*1e90*/  CALL.REL.NOINC `($__internal_3_$__cuda_sm20_div_rn_f64_full) ;  /* 0x0000002400247944 */ /* 0x026fea0003c00000 */
.L_x_89:
[----:B------:R-:W-:Y:S05]  /*1ea0*/  BSYNC.RECONVERGENT B2 ;  /* 0x0000000000027941 */ /* 0x000fea0003800200 */
.L_x_88:
        /* <DEDUP_REMOVED lines=22> */
[----:B------:R-:W-:Y:S02]  /*2010*/  IMAD.MOV.U32 R12, RZ, RZ, R6 ;  /* 0x000000ffff0c7224 */ /* 0x000fe400078e0006 */
[----:B------:R-:W-:-:S07]  /*2020*/  IMAD.MOV.U32 R13, RZ, RZ, R7 ;  /* 0x000000ffff0d7224 */ /* 0x000fce00078e0007 */
.L_x_91:
[----:B------:R-:W-:Y:S05]  /*2030*/  BSYNC.RECONVERGENT B2 ;  /* 0x0000000000027941 */ /* 0x000fea0003800200 */
.L_x_90:
[----:B------:R-:W-:-:S11]  /*2040*/  DMUL R6, R12, 100 ;  /* 0x405900000c067828 */ /* 0x000fd60000000000 */
.L_x_87:
[----:B------:R-:W-:Y:S05]  /*2050*/  BSYNC.RECONVERGENT B1 ;  /* 0x0000000000017941 */ /* 0x000fea0003800200 */
.L_x_86:
        /* <DEDUP_REMOVED lines=13> */
[----:B------:R-:W-:-:S08]  /*2130*/  DFMA R12, R16, R12, R16 ;  /* 0x0000000c100c722b */ /* 0x000fd00000000010 */
[----:B------:R-:W-:-:S08]  /*2140*/  DMUL R6, |R40|, R12 ;  /* 0x0000000c28067228 */ /* 0x000fd00000000200 */
[--C-:B------:R-:W-:Y:S02]  /*2150*/  DFMA R14, -R38, R6, |R40|.reuse ;  /* 0x00000006260e722b */ /* 0x100fe40000000528 */
[----:B------:R-:W-:-:S06]  /*2160*/  DADD R40, -RZ, |R40| ;  /* 0x00000000ff287229 */ /* 0x000fcc0000000528 */
[----:B------:R-:W-:-:S04]  /*2170*/  DFMA R6, R12, R14, R6 ;  /* 0x0000000e0c06722b */ /* 0x000fc80000000006 */
[----:B------:R-:W-:-:S06]  /*2180*/  FSETP.GEU.AND P1, PT, |R41|, 6.5827683646048100446e-37, PT ;  /* 0x036000002900780b */ /* 0x000fcc0003f2e200 */
[----:B------:R-:W-:-:S05]  /*2190*/  FFMA R3, RZ, R39, R7 ;  /* 0x00000027ff037223 */ /* 0x000fca0000000007 */
[----:B------:R-:W-:-:S13]  /*21a0*/  FSETP.GT.AND P0, PT, |R3|, 1.469367938527859385e-39, PT ;  /* 0x001000000300780b */ /* 0x000fda0003f04200 */
[----:B------:R-:W-:Y:S05]  /*21b0*/  @P0 BRA P1, `(.L_x_95) ;  /* 0x0000000000080947 */ /* 0x000fea0000800000 */
[----:B------:R-:W-:-:S07]  /*21c0*/  MOV R4, 0x21e0 ;  /* 0x000021e000047802 */ /* 0x000fce0000000f00 */
[----:B-12--5:R-:W-:Y:S05]  /*21d0*/  CALL.REL.NOINC `($__internal_3_$__cuda_sm20_div_rn_f64_full) ;  /* 0x0000002000547944 */ /* 0x026fea0003c00000 */
.L_x_95:
[----:B------:R-:W-:Y:S05]  /*21e0*/  BSYNC.RECONVERGENT B2 ;  /* 0x0000000000027941 */ /* 0x000fea0003800200 */
.L_x_94:
[----:B------:R-:W-:-:S11]  /*21f0*/  DMUL R12, R6, 100 ;  /* 0x40590000060c7828 */ /* 0x000fd60000000000 */
.L_x_93:
[----:B------:R-:W-:Y:S05]  /*2200*/  BSYNC.RECONVERGENT B1 ;  /* 0x0000000000017941 */ /* 0x000fea0003800200 */
.L_x_92:
[----:B------:R-:W0:Y:S01]  /*2210*/  LDCU UR5, c[0x0][0x3a0] ;  /* 0x00007400ff0577ac */ /* 0x000e220008000800 */
[----:B------:R-:W-:-:S05]  /*2220*/  VIADD R21, R0, 0x1 ;  /* 0x0000000100157836 */ /* 0x000fca0000000000 */
[----:B0-----:R-:W-:-:S13]  /*2230*/  ISETP.GE.AND P0, PT, R21, UR5, PT ;  /* 0x0000000515007c0c */ /* 0x001fda000bf06270 */
[----:B------:R-:W-:Y:S05]  /*2240*/  @P0 EXIT ;  /* 0x000000000000094d */ /* 0x000fea0003800000 */
[----:B------:R-:W0:Y:S08]  /*2250*/  LDC.64 R22, c[0x0][0x380] ;  /* 0x0000e000ff167b82 */ /* 0x000e300000000a00 */
[----:B------:R-:W3:Y:S08]  /*2260*/  LDC.64 R18, c[0x0][0x388] ;  /* 0x0000e200ff127b82 */ /* 0x000ef00000000a00 */
[----:B------:R-:W4:Y:S01]  /*2270*/  LDC.64 R6, c[0x0][0x390] ;  /* 0x0000e400ff067b82 */ /* 0x000f220000000a00 */
[----:B0-----:R-:W-:-:S07]  /*2280*/  IMAD.WIDE.U32 R22, R0, 0x4, R22 ;  /* 0x0000000400167825 */ /* 0x001fce00078e0016 */
[----:B------:R-:W0:Y:S01]  /*2290*/  LDC R20, c[0x0][0x3a8] ;  /* 0x0000ea00ff147b82 */ /* 0x000e220000000800 */
[----:B------:R-:W2:Y:S01]  /*22a0*/  LDG.E.CONSTANT R22, desc[UR8][R22.64] ;  /* 0x0000000816167981 */ /* 0x000ea2000c1e9900 */
[----:B---3--:R-:W-:-:S05]  /*22b0*/  IMAD.WIDE.U32 R18, R0, 0x4, R18 ;  /* 0x0000000400127825 */ /* 0x008fca00078e0012 */
[----:B------:R3:W2:Y:S01]  /*22c0*/  LDG.E.CONSTANT R14, desc[UR8][R18.64] ;  /* 0x00000008120e7981 */ /* 0x0006a2000c1e9900 */
[----:B----4-:R-:W-:-:S05]  /*22d0*/  IMAD.WIDE.U32 R6, R0, 0x4, R6 ;  /* 0x0000000400067825 */ /* 0x010fca00078e0006 */
[----:B------:R4:W5:Y:S01]  /*22e0*/  LDG.E.CONSTANT R4, desc[UR8][R6.64] ;  /* 0x0000000806047981 */ /* 0x000962000c1e9900 */
[----:B------:R-:W-:-:S06]  /*22f0*/  UIADD3 UR4, UPT, UPT, UR5, -0x2, URZ ;  /* 0xfffffffe05047890 */ /* 0x000fcc000fffe0ff */
[----:B------:R-:W-:Y:S02]  /*2300*/  ISETP.NE.AND P0, PT, R0, UR4, PT ;  /* 0x0000000400007c0c */ /* 0x000fe4000bf05270 */
[----:B------:R-:W-:Y:S01]  /*2310*/  LOP3.LUT R3, RZ, R2, RZ, 0x33, !PT ;  /* 0x00000002ff037212 */ /* 0x000fe200078e33ff */
[----:B------:R-:W-:Y:S01]  /*2320*/  BSSY.RECONVERGENT B2, `(.L_x_96) ;  /* 0x0000144000027945 */ /* 0x000fe20003800200 */
[----:B---3--:R-:W-:Y:S02]  /*2330*/  CS2R R18, SRZ ;  /* 0x0000000000127805 */ /* 0x008fe4000001ff00 */
[----:B0-----:R-:W-:Y:S01]  /*2340*/  IADD3 R20, PT, PT, -R20, UR5, R3 ;  /* 0x0000000514147c10 */ /* 0x001fe2000fffe103 */
[----:B------:R-:W-:Y:S01]  /*2350*/  IMAD.MOV.U32 R3, RZ, RZ, 0x1 ;  /* 0x00000001ff037424 */ /* 0x000fe200078e00ff */
[----:B--2---:R4:W0:Y:S08]  /*2360*/  F2F.F64.F32 R16, R22 ;  /* 0x0000001600107310 */ /* 0x0048300000201800 */
[----:B------:R-:W2:Y:S01]  /*2370*/  F2F.F64.F32 R14, R14 ;  /* 0x0000000e000e7310 */ /* 0x000ea20000201800 */
[----:B----4-:R-:W-:Y:S05]  /*2380*/  @!P0 BRA `(.L_x_97) ;  /* 0x0000001000f48947 */ /* 0x010fea0003800000 */
[----:B------:R-:W3:Y:S01]  /*2390*/  LDCU.64 UR6, c[0x0][0x3b0] ;  /* 0x00007600ff0677ac */ /* 0x000ee20008000a00 */
[----:B------:R-:W-:Y:S01]  /*23a0*/  IMAD.WIDE.U32 R6, R21, 0x4, RZ ;  /* 0x0000000415067825 */ /* 0x000fe200078e00ff */
[----:B------:R-:W-:Y:S01]  /*23b0*/  LOP3.LUT R20, R20, 0xfffffffe, RZ, 0xc0, !PT ;  /* 0xfffffffe14147812 */ /* 0x000fe200078ec0ff */
[----:B------:R-:W-:Y:S01]  /*23c0*/  BSSY.RECONVERGENT B1, `(.L_x_98) ;  /* 0x0000138000017945 */ /* 0x000fe20003800200 */
[----:B------:R-:W4:Y:S01]  /*23d0*/  LDCU.128 UR12, c[0x0][0x380] ;  /* 0x00007000ff0c77ac */ /* 0x000f220008000c00 */
[----:B------:R-:W-:Y:S01]  /*23e0*/  IMAD.MOV.U32 R3, RZ, RZ, 0x1 ;  /* 0x00000001ff037424 */ /* 0x000fe200078e00ff */
[----:B------:R-:W-:Y:S01]  /*23f0*/  IADD3 R32, P0, PT, R6, 0x4, RZ ;  /* 0x0000000406207810 */ /* 0x000fe20007f1e0ff */
[----:B------:R-:W-:Y:S01]  /*2400*/  IMAD.WIDE R18, R5, 0x4, R6 ;  /* 0x0000000405127825 */ /* 0x000fe200078e0206 */
[----:B------:R-:W1:Y:S03]  /*2410*/  LDCU.64 UR4, c[0x0][0x390] ;  /* 0x00007200ff0477ac */ /* 0x000e660008000a00 */
[----:B------:R-:W-:-:S02]  /*2420*/  IMAD.X R7, RZ, RZ, R7, P0 ;  /* 0x000000ffff077224 */ /* 0x000fc400000e0607 */
[----:B------:R-:W-:Y:S01]  /*2430*/  IMAD.MOV R5, RZ, RZ, -R20 ;  /* 0x000000ffff057224 */ /* 0x000fe200078e0a14 */
[----:B---3--:R-:W-:Y:S02]  /*2440*/  IADD3 R34, P1, PT, R18, UR6, RZ ;  /* 0x0000000612227c10 */ /* 0x008fe4000ff3e0ff */
[C---:B----4-:R-:W-:Y:S02]  /*2450*/  IADD3 R6, P3, PT, R32.reuse, UR12, RZ ;  /* 0x0000000c20067c10 */ /* 0x050fe4000ff7e0ff */
[----:B------:R-:W-:Y:S02]  /*2460*/  IADD3 R22, P4, PT, R32, UR14, RZ ;  /* 0x0000000e20167c10 */ /* 0x000fe4000ff9e0ff */
[----:B------:R-:W-:Y:S02]  /*2470*/  IADD3 R34, P2, PT, R34, 0x4, RZ ;  /* 0x0000000422227810 */ /* 0x000fe40007f5e0ff */
[----:B-1----:R-:W-:Y:S02]  /*2480*/  IADD3 R32, P0, PT, R32, UR4, RZ ;  /* 0x0000000420207c10 */ /* 0x002fe4000ff1e0ff */
[----:B------:R-:W-:-:S02]  /*2490*/  IADD3.X R35, PT, PT, RZ, UR7, R19, P2, P1 ;  /* 0x00000007ff237c10 */ /* 0x000fc400097e2413 */
[----:B------:R-:W-:Y:S02]  /*24a0*/  CS2R R18, SRZ ;  /* 0x0000000000127805 */ /* 0x000fe4000001ff00 */
[C---:B------:R-:W-:Y:S02]  /*24b0*/  IADD3.X R21, PT, PT, R7.reuse, UR13, RZ, P3, !PT ;  /* 0x0000000d07157c10 */ /* 0x040fe40009ffe4ff */
[C---:B------:R-:W-:Y:S02]  /*24c0*/  IADD3.X R23, PT, PT, R7.reuse, UR15, RZ, P4, !PT ;  /* 0x0000000f07177c10 */ /* 0x040fe4000a7fe4ff */
[----:B------:R-:W-:-:S07]  /*24d0*/  IADD3.X R33, PT, PT, R7, UR5, RZ, P0, !PT ;  /* 0x0000000507217c10 */ /* 0x000fce00087fe4ff */
.L_x_124:
[----:B------:R-:W-:Y:S01]  /*24e0*/  IMAD.MOV.U32 R20, RZ, RZ, R6 ;  /* 0x000000ffff147224 */ /* 0x000fe200078e0006 */
[----:B------:R-:W3:Y:S04]  /*24f0*/  LDG.E.CONSTANT R26, desc[UR8][R22.64+-0x4] ;  /* 0xfffffc08161a7981 */ /* 0x000ee8000c1e9900 */
[----:B------:R-:W4:Y:S01]  /*2500*/  LDG.E.CONSTANT R24, desc[UR8][R20.64+-0x4] ;  /* 0xfffffc0814187981 */ /* 0x000f22000c1e9900 */
[----:B-----5:R-:W-:Y:S01]  /*2510*/  F2F.F64.F32 R6, R4 ;  /* 0x0000000400067310 */ /* 0x020fe20000201800 */
[----:B------:R-:W-:Y:S07]  /*2520*/  BSSY.RECONVERGENT B3, `(.L_x_99) ;  /* 0x000005b000037945 */ /* 0x000fee0003800200 */
[----:B---3--:R-:W-:Y:S08]  /*2530*/  F2F.F64.F32 R26, R26 ;  /* 0x0000001a001a7310 */ /* 0x008ff00000201800 */
[----:B----4-:R-:W1:Y:S02]  /*2540*/  F2F.F64.F32 R24, R24 ;  /* 0x0000001800187310 */ /* 0x010e640000201800 */
[----:B-1----:R-:W-:-:S02]  /*2550*/  DADD R38, -R6, R24 ;  /* 0x0000000006267229 */ /* 0x002fc40000000118 */
[----:B------:R-:W-:-:S08]  /*2560*/  DADD R36, R24, -R26 ;  /* 0x0000000018247229 */ /* 0x000fd0000000081a */
        /* <DEDUP_REMOVED lines=10> */
[----:B------:R-:W-:Y:S02]  /*2610*/  IMAD.MOV.U32 R4, RZ, RZ, R6 ;  /* 0x000000ffff047224 */ /* 0x000fe400078e0006 */
[----:B------:R-:W-:Y:S01]  /*2620*/  IMAD.MOV.U32 R39, RZ, RZ, R36 ;  /* 0x000000ffff277224 */ /* 0x000fe200078e0024 */
[----:B------:R-:W-:Y:S01]  /*2630*/  FSEL R41, |R38|, R37, P1 ;  /* 0x0000002526297208 */ /* 0x000fe20000800200 */
[----:B------:R-:W-:Y:S02]  /*2640*/  DADD R6, -R10, 1 ;  /* 0x3ff000000a067429 */ /* 0x000fe40000000100 */
[----:B0-----:R-:W-:-:S05]  /*2650*/  DADD R16, R24, -R16 ;  /* 0x0000000018107229 */ /* 0x001fca0000000810 */
[----:B------:R-:W-:Y:S01]  /*2660*/  @P2 LOP3.LUT R41, R37, 0x80000, RZ, 0xfc, !PT ;  /* 0x0008000025292812 */ /* 0x000fe200078efcff */
[----:B--2---:R-:W-:Y:S01]  /*2670*/  DADD R14, -R26, R14 ;  /* 0x000000001a0e7229 */ /* 0x004fe2000000010e */
[----:B------:R-:W-:-:S03]  /*2680*/  SEL R36, R4, R39, P1 ;  /* 0x0000002704247207 */ /* 0x000fc60000800000 */
[----:B------:R-:W-:-:S04]  /*2690*/  IMAD.MOV.U32 R37, RZ, RZ, R41 ;  /* 0x000000ffff257224 */ /* 0x000fc800078e0029 */
[----:B------:R-:W-:Y:S02]  /*26a0*/  DSETP.GT.AND P0, PT, R16, R14, PT ;  /* 0x0000000e1000722a */ /* 0x000fe40003f04000 */
[----:B------:R-:W-:Y:S02]  /*26b0*/  DFMA R46, R6, R46, R36 ;  /* 0x0000002e062e722b */ /* 0x000fe40000000024 */
[----:B------:R-:W-:Y:S02]  /*26c0*/  DSETP.GT.AND P1, PT, R16, RZ, PT ;  /* 0x000000ff1000722a */ /* 0x000fe40003f24000 */
[C---:B------:R-:W-:Y:S01]  /*26d0*/  DSETP.GT.AND P2, PT, R14.reuse, R16, PT ;  /* 0x000000100e00722a */ /* 0x040fe20003f44000 */
[----:B------:R-:W-:Y:S01]  /*26e0*/  FSEL R38, R16, RZ, P0 ;  /* 0x000000ff10267208 */ /* 0x000fe20000000000 */
[----:B------:R-:W-:Y:S01]  /*26f0*/  DSETP.GT.AND P3, PT, R14, RZ, PT ;  /* 0x000000ff0e00722a */ /* 0x000fe20003f64000 */
[----:B------:R-:W-:Y:S01]  /*2700*/  FSEL R17, R17, RZ, P0 ;  /* 0x000000ff11117208 */ /* 0x000fe20000000000 */
[----:B------:R-:W-:-:S04]  /*2710*/  DSETP.NEU.AND P0, PT, R46, RZ, PT ;  /* 0x000000ff2e00722a */ /* 0x000fc80003f0d000 */
        /* <DEDUP_REMOVED lines=31> */
[----:B------:R-:W-:Y:S05]  /*2910*/  CALL.REL.NOINC `($__internal_3_$__cuda_sm20_div_rn_f64_full) ;  /* 0x0000001800847944 */ /* 0x000fea0003c00000 */
.L_x_102:
[----:B------:R-:W-:Y:S05]  /*2920*/  BSYNC.RECONVERGENT B4 ;  /* 0x0000000000047941 */ /* 0x000fea0003800200 */
.L_x_101:
        /* <DEDUP_REMOVED lines=22> */
[----:B------:R-:W-:Y:S02]  /*2a90*/  IMAD.MOV.U32 R16, RZ, RZ, R6 ;  /* 0x000000ffff107224 */ /* 0x000fe400078e0006 */
[----:B------:R-:W-:-:S07]  /*2aa0*/  IMAD.MOV.U32 R17, RZ, RZ, R7 ;  /* 0x000000ffff117224 */ /* 0x000fce00078e0007 */
.L_x_104:
[----:B------:R-:W-:Y:S05]  /*2ab0*/  BSYNC.RECONVERGENT B4 ;  /* 0x0000000000047941 */ /* 0x000fea0003800200 */
.L_x_103:
[----:B------:R-:W-:-:S11]  /*2ac0*/  DMUL R16, R16, 100 ;  /* 0x4059000010107828 */ /* 0x000fd60000000000 */
.L_x_100:
[----:B------:R-:W-:Y:S05]  /*2ad0*/  BSYNC.RECONVERGENT B3 ;  /* 0x0000000000037941 */ /* 0x000fea0003800200 */
.L_x_99:
        /* <DEDUP_REMOVED lines=23> */
[----:B------:R-:W-:Y:S05]  /*2c50*/  CALL.REL.NOINC `($__internal_3_$__cuda_sm20_div_rn_f64_full) ;  /* 0x0000001400b47944 */ /* 0x000fea0003c00000 */
.L_x_108:
[----:B------:R-:W-:Y:S05]  /*2c60*/  BSYNC.RECONVERGENT B4 ;  /* 0x0000000000047941 */ /* 0x000fea0003800200 */
.L_x_107:
[----:B------:R-:W-:-:S11]  /*2c70*/  DMUL R6, R6, 100 ;  /* 0x4059000006067828 */ /* 0x000fd60000000000 */
.L_x_106:
[----:B------:R-:W-:Y:S05]  /*2c80*/  BSYNC.RECONVERGENT B3 ;  /* 0x0000000000037941 */ /* 0x000fea0003800200 */
.L_x_105:
[----:B------:R-:W-:Y:S01]  /*2c90*/  ISETP.GE.AND P0, PT, R3, R2, PT ;  /* 0x000000020300720c */ /* 0x000fe20003f06270 */
[----:B------:R-:W-:-:S12]  /*2ca0*/  BSSY.RECONVERGENT B0, `(.L_x_109) ;  /* 0x0000011000007945 */ /* 0x000fd80003800200 */
[----:B------:R-:W-:Y:S05]  /*2cb0*/  @P0 BRA `(.L_x_110) ;  /* 0x0000000000240947 */ /* 0x000fea0003800000 */
[----:B------:R-:W-:Y:S01]  /*2cc0*/  VIADD R3, R3, 0x1 ;  /* 0x0000000103037836 */ /* 0x000fe20000000000 */
[----:B------:R-:W-:-:S04]  /*2cd0*/  DADD R12, R12, R6 ;  /* 0x000000000c0c7229 */ /* 0x000fc80000000006 */
[----:B------:R-:W-:-:S13]  /*2ce0*/  ISETP.NE.AND P0, PT, R3, R2, PT ;  /* 0x000000020300720c */ /* 0x000fda0003f05270 */
[----:B------:R-:W-:Y:S05]  /*2cf0*/  @P0 BRA `(.L_x_111) ;  /* 0x00000000002c0947 */ /* 0x000fea0003800000 */
[----:B------:R-:W-:Y:S01]  /*2d00*/  DMUL R18, R12, R10 ;  /* 0x0000000a0c127228 */ /* 0x000fe20000000000 */
[----:B------:R-:W-:-:S05]  /*2d10*/  IMAD.MOV.U32 R3, RZ, RZ, R2 ;  /* 0x000000ffff037224 */ /* 0x000fca00078e0002 */
[----:B------:R-:W0:Y:S02]  /*2d20*/  F2F.F32.F64 R7, R18 ;  /* 0x0000001200077310 */ /* 0x000e240000301000 */
[----:B0-----:R0:W-:Y:S01]  /*2d30*/  STG.E desc[UR8][R34.64+-0x4], R7 ;  /* 0xfffffc0722007986 */ /* 0x0011e2000c101908 */
[----:B------:R-:W-:Y:S05]  /*2d40*/  BRA `(.L_x_111) ;  /* 0x0000000000187947 */ /* 0x000fea0003800000 */
.L_x_110:
[----:B------:R-:W-:-:S04]  /*2d50*/  VIADD R4, R2, 0xffffffff ;  /* 0xffffffff02047836 */ /* 0x000fc80000000000 */
[----:B------:R-:W0:Y:S02]  /*2d60*/  I2F.F64.U32 R14, R4 ;  /* 0x00000004000e7312 */ /* 0x000e240000201800 */
[----:B0-----:R-:W-:-:S08]  /*2d70*/  DFMA R14, R18, R14, R6 ;  /* 0x0000000e120e722b */ /* 0x001fd00000000006 */
[----:B------:R-:W-:-:S06]  /*2d80*/  DMUL R18, R14, R10 ;  /* 0x0000000a0e127228 */ /* 0x000fcc0000000000 */
[----:B------:R-:W0:Y:S02]  /*2d90*/  F2F.F32.F64 R7, R18 ;  /* 0x0000001200077310 */ /* 0x000e240000301000 */
[----:B0-----:R1:W-:Y:S03]  /*2da0*/  STG.E desc[UR8][R34.64+-0x4], R7 ;  /* 0xfffffc0722007986 */ /* 0x0013e6000c101908 */
.L_x_111:
[----:B------:R-:W-:Y:S05]  /*2db0*/  BSYNC.RECONVERGENT B0 ;  /* 0x0000000000007941 */ /* 0x000fea0003800200 */
.L_x_109:
[----:B------:R-:W2:Y:S04]  /*2dc0*/  LDG.E.CONSTANT R16, desc[UR8][R20.64] ;  /* 0x0000000814107981 */ /* 0x000ea8000c1e9900 */
[----:B------:R-:W3:Y:S04]  /*2dd0*/  LDG.E.CONSTANT R14, desc[UR8][R22.64] ;  /* 0x00000008160e7981 */ /* 0x000ee8000c1e9900 */
[----:B------:R-:W0:Y:S01]  /*2de0*/  LDG.E.CONSTANT R4, desc[UR8][R32.64+-0x4] ;  /* 0xfffffc0820047981 */ /* 0x000e22000c1e9900 */
[----:B------:R-:W-:Y:S01]  /*2df0*/  BSSY.RECONVERGENT B3, `(.L_x_112) ;  /* 0x000005b000037945 */ /* 0x000fe20003800200 */
[----:B--2---:R-:W2:Y:S08]  /*2e00*/  F2F.F64.F32 R16, R16 ;  /* 0x0000001000107310 */ /* 0x004eb00000201800 */
[----:B---3--:R-:W3:Y:S01]  /*2e10*/  F2F.F64.F32 R14, R14 ;  /* 0x0000000e000e7310 */ /* 0x008ee20000201800 */
[----:B--2---:R-:W-:-:S07]  /*2e20*/  DADD R24, -R24, R16 ;  /* 0x0000000018187229 */ /* 0x004fce0000000110 */
[----:B01----:R-:W0:Y:S01]  /*2e30*/  F2F.F64.F32 R6, R4 ;  /* 0x0000000400067310 */ /* 0x003e220000201800 */
[--C-:B---3--:R-:W-:Y:S02]  /*2e40*/  DADD R36, R16, -R14.reuse ;  /* 0x0000000010247229 */ /* 0x108fe4000000080e */
[----:B------:R-:W-:Y:S02]  /*2e50*/  DADD R26, R26, -R14 ;  /* 0x000000001a1a7229 */ /* 0x000fe4000000080e */
[----:B0-----:R-:W-:-:S06]  /*2e60*/  DADD R38, -R6, R16 ;  /* 0x0000000006267229 */ /* 0x001fcc0000000110 */
[----:B------:R-:W-:Y:S01]  /*2e70*/  IMAD.MOV.U32 R40, RZ, RZ, R36 ;  /* 0x000000ffff287224 */ /* 0x000fe200078e0024 */
[----:B------:R-:W-:Y:S02]  /*2e80*/  DADD R6, -R6, R14 ;  /* 0x0000000006067229 */ /* 0x000fe4000000010e */
[----:B------:R-:W-:Y:S02]  /*2e90*/  DSETP.GT.AND P3, PT, R26, RZ, PT ;  /* 0x000000ff1a00722a */ /* 0x000fe40003f64000 */
[----:B------:R-:W-:Y:S01]  /*2ea0*/  DSETP.MAX.AND P0, P1, R36, |R38|, PT ;  /* 0x400000262400722a */ /* 0x000fe2000390f000 */
[----:B------:R-:W-:-:S05]  /*2eb0*/  IMAD.MOV.U32 R42, RZ, RZ, R39 ;  /* 0x000000ffff2a7224 */ /* 0x000fca00078e0027 */
[----:B------:R-:W-:Y:S01]  /*2ec0*/  IMAD.MOV.U32 R4, RZ, RZ, R6 ;  /* 0x000000ffff047224 */ /* 0x000fe200078e0006 */
[----:B------:R-:W-:Y:S01]  /*2ed0*/  SEL R36, R40, R38, P0 ;  /* 0x0000002628247207 */ /* 0x000fe20000000000 */
[----:B------:R-:W-:Y:S01]  /*2ee0*/  IMAD.MOV.U32 R38, RZ, RZ, R7 ;  /* 0x000000ffff267224 */ /* 0x000fe200078e0007 */
[----:B------:R-:W-:Y:S01]  /*2ef0*/  FSEL R37, R37, |R42|, P0 ;  /* 0x4000002a25257208 */ /* 0x000fe20000000000 */
[----:B------:R-:W-:Y:S02]  /*2f00*/  DSETP.GT.AND P0, PT, R24, R26, PT ;  /* 0x0000001a1800722a */ /* 0x000fe40003f04000 */
[----:B------:R-:W-:Y:S02]  /*2f10*/  IMAD.MOV.U32 R39, RZ, RZ, R36 ;  /* 0x000000ffff277224 */ /* 0x000fe400078e0024 */
[----:B------:R-:W-:-:S06]  /*2f20*/  @P1 LOP3.LUT R37, R42, 0x80000, RZ, 0xfc, !PT ;  /* 0x000800002a251812 */ /* 0x000fcc00078efcff */
[----:B------:R-:W-:Y:S02]  /*2f30*/  DSETP.MAX.AND P1, P2, |R6|, R36, PT ;  /* 0x000000240600722a */ /* 0x000fe40003a2f200 */
[----:B------:R-:W-:-:S04]  /*2f40*/  DADD R6, -R10, 1 ;  /* 0x3ff000000a067429 */ /* 0x000fc80000000100 */
[----:B------:R-:W-:Y:S02]  /*2f50*/  FSEL R41, |R38|, R37, P1 ;  /* 0x0000002526297208 */ /* 0x000fe40000800200 */
[----:B------:R-:W-:Y:S01]  /*2f60*/  SEL R36, R4, R39, P1 ;  /* 0x0000002704247207 */ /* 0x000fe20000800000 */
[----:B------:R-:W-:-:S05]  /*2f70*/  DSETP.GT.AND P1, PT, R24, RZ, PT ;  /* 0x000000ff1800722a */ /* 0x000fca0003f24000 */
[----:B------:R-:W-:Y:S01]  /*2f80*/  @P2 LOP3.LUT R41, R37, 0x80000, RZ, 0xfc, !PT ;  /* 0x0008000025292812 */ /* 0x000fe200078efcff */
[----:B------:R-:W-:Y:S01]  /*2f90*/  DSETP.GT.AND P2, PT, R26, R24, PT ;  /* 0x000000181a00722a */ /* 0x000fe20003f44000 */
[----:B------:R-:W-:-:S03]  /*2fa0*/  FSEL R24, R24, RZ, P0 ;  /* 0x000000ff18187208 */ /* 0x000fc60000000000 */
[----:B------:R-:W-:Y:S01]  /*2fb0*/  IMAD.MOV.U32 R37, RZ, RZ, R41 ;  /* 0x000000ffff257224 */ /* 0x000fe200078e0029 */
[----:B------:R-:W-:Y:S02]  /*2fc0*/  FSEL R25, R25, RZ, P0 ;  /* 0x000000ff19197208 */ /* 0x000fe40000000000 */
[----:B------:R-:W-:Y:S02]  /*2fd0*/  FSEL R26, R26, RZ, P3 ;  /* 0x000000ff1a1a7208 */ /* 0x000fe40001800000 */
[----:B------:R-:W-:Y:S01]  /*2fe0*/  FSEL R27, R27, RZ, P3 ;  /* 0x000000ff1b1b7208 */ /* 0x000fe20001800000 */
[----:B------:R-:W-:Y:S01]  /*2ff0*/  DFMA R46, R6, R46, R36 ;  /* 0x0000002e062e722b */ /* 0x000fe20000000024 */
[----:B------:R-:W-:Y:S02]  /*3000*/  FSEL R24, R24, RZ, P1 ;  /* 0x000000ff18187208 */ /* 0x000fe40000800000 */
[----:B------:R-:W-:Y:S02]  /*3010*/  FSEL R25, R25, RZ, P1 ;  /* 0x000000ff19197208 */ /* 0x000fe40000800000 */
[----:B------:R-:W-:-:S02]  /*3020*/  FSEL R26, R26, RZ, P2 ;  /* 0x000000ff1a1a7208 */ /* 0x000fc40001000000 */
[----:B------:R-:W-:Y:S01]  /*3030*/  FSEL R27, R27, RZ, P2 ;  /* 0x000000ff1b1b7208 */ /* 0x000fe20001000000 */
[----:B------:R-:W-:Y:S02]  /*3040*/  DSETP.NEU.AND P0, PT, R46, RZ, PT ;  /* 0x000000ff2e00722a */ /* 0x000fe40003f0d000 */
[C---:B------:R-:W-:Y:S01]  /*3050*/  DFMA R28, R6.reuse, R28, R24 ;  /* 0x0000001c061c722b */ /* 0x040fe20000000018 */
[----:B------:R-:W-:Y:S02]  /*3060*/  CS2R R24, SRZ ;  /* 0x0000000000187805 */ /* 0x000fe4000001ff00 */
[----:B------:R-:W-:Y:S01]  /*3070*/  DFMA R30, R6, R30, R26 ;  /* 0x0000001e061e722b */ /* 0x000fe2000000001a */
[----:B------:R-:W-:-:S08]  /*3080*/  CS2R R26, SRZ ;  /* 0x00000000001a7805 */ /* 0x000fd0000001ff00 */
        /* <DEDUP_REMOVED lines=22> */
.L_x_115:
[----:B------:R-:W-:Y:S05]  /*31f0*/  BSYNC.RECONVERGENT B4 ;  /* 0x0000000000047941 */ /* 0x000fea0003800200 */
.L_x_114:
        /* <DEDUP_REMOVED lines=24> */
.L_x_117:
[----:B------:R-:W-:Y:S05]  /*3380*/  BSYNC.RECONVERGENT B4 ;  /* 0x0000000000047941 */ /* 0x000fea0003800200 */
.L_x_116:
[----:B------:R-:W-:-:S11]  /*3390*/  DMUL R26, R26, 100 ;  /* 0x405900001a1a7828 */ /* 0x000fd60000000000 */
.L_x_113:
[----:B------:R-:W-:Y:S05]  /*33a0*/  BSYNC.RECONVERGENT B3 ;  /* 0x0000000000037941 */ /* 0x000fea0003800200 */
.L_x_112:
        /* <DEDUP_REMOVED lines=24> */
.L_x_121:
[----:B------:R-:W-:Y:S05]  /*3530*/  BSYNC.RECONVERGENT B4 ;  /* 0x0000000000047941 */ /* 0x000fea0003800200 */
.L_x_120:
[----:B------:R-:W-:-:S11]  /*3540*/  DMUL R6, R6, 100 ;  /* 0x4059000006067828 */ /* 0x000fd60000000000 */
.L_x_119:
[----:B------:R-:W-:Y:S05]  /*3550*/  BSYNC.RECONVERGENT B3 ;  /* 0x0000000000037941 */ /* 0x000fea0003800200 */
.L_x_118:
[----:B------:R-:W-:Y:S01]  /*3560*/  ISETP.GE.AND P0, PT, R3, R2, PT ;  /* 0x000000020300720c */ /* 0x000fe20003f06270 */
[----:B------:R-:W-:-:S12]  /*3570*/  BSSY.RECONVERGENT B0, `(.L_x_122) ;  /* 0x000000f000007945 */ /* 0x000fd80003800200 */
[----:B------:R-:W-:-:S04]  /*3580*/  @P0 VIADD R4, R2, 0xffffffff ;  /* 0xffffffff02040836 */ /* 0x000fc80000000000 */
[----:B------:R-:W0:Y:S02]  /*3590*/  @P0 I2F.F64.U32 R24, R4 ;  /* 0x0000000400180312 */ /* 0x000e240000201800 */
[----:B0-----:R-:W-:-:S08]  /*35a0*/  @P0 DFMA R24, R18, R24, R6 ;  /* 0x000000181218022b */ /* 0x001fd00000000006 */
[----:B------:R-:W-:-:S06]  /*35b0*/  @P0 DMUL R18, R24, R10 ;  /* 0x0000000a18120228 */ /* 0x000fcc0000000000 */
[----:B------:R-:W0:Y:S02]  /*35c0*/  @P0 F2F.F32.F64 R25, R18 ;  /* 0x0000001200190310 */ /* 0x000e240000301000 */
[----:B0-----:R0:W-:Y:S01]  /*35d0*/  @P0 STG.E desc[UR8][R34.64], R25 ;  /* 0x0000001922000986 */ /* 0x0011e2000c101908 */
[----:B------:R-:W-:Y:S05]  /*35e0*/  @P0 BRA `(.L_x_123) ;  /* 0x00000000001c0947 */ /* 0x000fea0003800000 */
[----:B------:R-:W-:Y:S01]  /*35f0*/  VIADD R3, R3, 0x1 ;  /* 0x0000000103037836 */ /* 0x000fe20000000000 */
[----:B------:R-:W-:-:S04]  /*3600*/  DADD R12, R12, R6 ;  /* 0x000000000c0c7229 */ /* 0x000fc80000000006 */
[----:B------:R-:W-:-:S13]  /*3610*/  ISETP.NE.AND P0, PT, R3, R2, PT ;  /* 0x000000020300720c */ /* 0x000fda0003f05270 */
[----:B------:R-:W-:Y:S01]  /*3620*/  @!P0 DMUL R18, R12, R10 ;  /* 0x0000000a0c128228 */ /* 0x000fe20000000000 */
[----:B------:R-:W-:-:S05]  /*3630*/  @!P0 IMAD.MOV.U32 R3, RZ, RZ, R2 ;  /* 0x000000ffff038224 */ /* 0x000fca00078e0002 */
[----:B------:R-:W1:Y:S02]  /*3640*/  @!P0 F2F.F32.F64 R7, R18 ;  /* 0x0000001200078310 */ /* 0x000e640000301000 */
[----:B-1----:R1:W-:Y:S03]  /*3650*/  @!P0 STG.E desc[UR8][R34.64], R7 ;  /* 0x0000000722008986 */ /* 0x0023e6000c101908 */
.L_x_123:
[----:B------:R-:W-:Y:S05]  /*3660*/  BSYNC.RECONVERGENT B0 ;  /* 0x0000000000007941 */ /* 0x000fea0003800200 */
.L_x_122:
[----:B------:R-:W-:Y:S01]  /*3670*/  VIADD R5, R5, 0x2 ;  /* 0x0000000205057836 */ /* 0x000fe20000000000 */
[----:B------:R2:W5:Y:S01]  /*3680*/  LDG.E.CONSTANT R4, desc[UR8][R32.64] ;  /* 0x0000000820047981 */ /* 0x000562000c1e9900 */
[----:B01----:R-:W-:Y:S01]  /*3690*/  IADD3 R34, P2, PT, R34, 0x8, RZ ;  /* 0x0000000822227810 */ /* 0x003fe20007f5e0ff */
[----:B------:R-:W-:Y:S01]  /*36a0*/  VIADD R0, R0, 0x2 ;  /* 0x0000000200007836 */ /* 0x000fe20000000000 */
[----:B------:R-:W-:Y:S02]  /*36b0*/  IADD3 R6, P3, PT, R20, 0x8, RZ ;  /* 0x0000000814067810 */ /* 0x000fe40007f7e0ff */
[----:B------:R-:W-:Y:S01]  /*36c0*/  ISETP.NE.AND P0, PT, R5, RZ, PT ;  /* 0x000000ff0500720c */ /* 0x000fe20003f05270 */
[----:B------:R-:W-:Y:S01]  /*36d0*/  IMAD.X R35, RZ, RZ, R35, P2 ;  /* 0x000000ffff237224 */ /* 0x000fe200010e0623 */
[----:B------:R-:W-:Y:S01]  /*36e0*/  IADD3 R22, P4, PT, R22, 0x8, RZ ;  /* 0x0000000816167810 */ /* 0x000fe20007f9e0ff */
[----:B------:R-:W-:Y:S01]  /*36f0*/  IMAD.X R21, RZ, RZ, R21, P3 ;  /* 0x000000ffff157224 */ /* 0x000fe200018e0615 */
[----:B--2---:R-:W-:-:S03]  /*3700*/  IADD3 R32, P1, PT, R32, 0x8, RZ ;  /* 0x0000000820207810 */ /* 0x004fc60007f3e0ff */
[----:B------:R-:W-:Y:S02]  /*3710*/  IMAD.X R23, RZ, RZ, R23, P4 ;  /* 0x000000ffff177224 */ /* 0x000fe400020e0617 */
[----:B------:R-:W-:-:S04]  /*3720*/  IMAD.X R33, RZ, RZ, R33, P1 ;  /* 0x000000ffff217224 */ /* 0x000fc800008e0621 */
[----:B------:R-:W-:Y:S05]  /*3730*/  @P0 BRA `(.L_x_124) ;  /* 0xffffffec00680947 */ /* 0x000fea000383ffff */
[----:B------:R-:W-:Y:S05]  /*3740*/  BSYNC.RECONVERGENT B1 ;  /* 0x0000000000017941 */ /* 0x000fea0003800200 */
.L_x_98:
[----:B------:R-:W-:-:S07]  /*3750*/  VIADD R21, R0, 0x1 ;  /* 0x0000000100157836 */ /* 0x000fce0000000000 */
.L_x_97:
[----:B------:R-:W-:Y:S05]  /*3760*/  BSYNC.RECONVERGENT B2 ;  /* 0x0000000000027941 */ /* 0x000fea0003800200 */
.L_x_96:
[----:B------:R-:W3:Y:S01]  /*3770*/  LDC R5, c[0x0][0x3a8] ;  /* 0x0000ea00ff057b82 */ /* 0x000ee20000000800 */
[----:B------:R-:W3:Y:S01]  /*3780*/  LDCU UR4, c[0x0][0x3a0] ;  /* 0x00007400ff0477ac */ /* 0x000ee20008000800 */
[----:B------:R-:W-:-:S04]  /*3790*/  LOP3.LUT R0, RZ, R2, RZ, 0x33, !PT ;  /* 0x00000002ff007212 */ /* 0x000fc800078e33ff */
[----:B---3--:R-:W-:-:S04]  /*37a0*/  IADD3 R0, PT, PT, -R5, UR4, R0 ;  /* 0x0000000405007c10 */ /* 0x008fc8000fffe100 */
[----:B------:R-:W-:-:S04]  /*37b0*/  LOP3.LUT R0, R0, 0x1, RZ, 0xc0, !PT ;  /* 0x0000000100007812 */ /* 0x000fc800078ec0ff */
[----:B------:R-:W-:-:S13]  /*37c0*/  ISETP.NE.U32.AND P0, PT, R0, 0x1, PT ;  /* 0x000000010000780c */ /* 0x000fda0003f05070 */
[----:B------:R-:W-:Y:S05]  /*37d0*/  @P0 EXIT ;  /* 0x000000000000094d */ /* 0x000fea0003800000 */
[----:B------:R-:W3:Y:S08]  /*37e0*/  LDC.64 R6, c[0x0][0x380] ;  /* 0x0000e000ff067b82 */ /* 0x000ef00000000a00 */
[----:B------:R-:W4:Y:S01]  /*37f0*/  LDC.64 R24, c[0x0][0x388] ;  /* 0x0000e200ff187b82 */ /* 0x000f220000000a00 */
[----:B---3--:R-:W-:-:S06]  /*3800*/  IMAD.WIDE.U32 R6, R21, 0x4, R6 ;  /* 0x0000000415067825 */ /* 0x008fcc00078e0006 */
[----:B------:R-:W3:Y:S01]  /*3810*/  LDG.E.CONSTANT R6, desc[UR8][R6.64] ;  /* 0x0000000806067981 */ /* 0x000ee2000c1e9900 */
[----:B----4-:R-:W-:-:S06]  /*3820*/  IMAD.WIDE.U32 R24, R21, 0x4, R24 ;  /* 0x0000000415187825 */ /* 0x010fcc00078e0018 */
[----:B------:R-:W4:Y:S01]  /*3830*/  LDG.E.CONSTANT R24, desc[UR8][R24.64] ;  /* 0x0000000818187981 */ /* 0x000f22000c1e9900 */
[----:B-----5:R-:W-:Y:S01]  /*3840*/  F2F.F64.F32 R4, R4 ;  /* 0x0000000400047310 */ /* 0x020fe20000201800 */
[----:B------:R-:W-:Y:S07]  /*3850*/  BSSY.RECONVERGENT B1, `(.L_x_125) ;  /* 0x0000058000017945 */ /* 0x000fee0003800200 */
[----:B---3--:R-:W3:Y:S08]  /*3860*/  F2F.F64.F32 R22, R6 ;  /* 0x0000000600167310 */ /* 0x008ef00000201800 */
[----:B----4-:R-:W4:Y:S01]  /*3870*/  F2F.F64.F32 R26, R24 ;  /* 0x00000018001a7310 */ /* 0x010f220000201800 */
[----:B---3--:R-:W-:-:S02]  /*3880*/  DADD R34, -R4, R22 ;  /* 0x0000000004227229 */ /* 0x008fc40000000116 */
[----:B----4-:R-:W-:-:S08]  /*3890*/  DADD R32, R22, -R26 ;  /* 0x0000000016207229 */ /* 0x010fd0000000081a */
[----:B------:R-:W-:Y:S01]  /*38a0*/  DSETP.MAX.AND P0, P1, R32, |R34|, PT ;  /* 0x400000222000722a */ /* 0x000fe2000390f000 */
[----:B-1----:R-:W-:Y:S02]  /*38b0*/  IMAD.MOV.U32 R37, RZ, RZ, R34 ;  /* 0x000000ffff257224 */ /* 0x002fe400078e0022 */
[----:B------:R-:W-:Y:S01]  /*38c0*/  IMAD.MOV.U32 R0, RZ, RZ, R33 ;  /* 0x000000ffff007224 */ /* 0x000fe200078e0021 */
[----:B------:R-:W-:Y:S02]  /*38d0*/  DADD R4, -R4, R26 ;  /* 0x0000000004047229 */ /* 0x000fe4000000011a */
[----:B------:R-:W-:Y:S02]  /*38e0*/  SEL R6, R32, R37, P0 ;  /* 0x0000002520067207 */ /* 0x000fe40000000000 */
[----:B------:R-:W-:-:S06]  /*38f0*/  FSEL R7, R0, |R35|, P0 ;  /* 0x4000002300077208 */ /* 0x000fcc0000000000 */
[----:B------:R-:W-:-:S06]  /*3900*/  @P1 LOP3.LUT R7, R35, 0x80000, RZ, 0xfc, !PT ;  /* 0x0008000023071812 */ /* 0x000fcc00078efcff */
[----:B------:R-:W-:Y:S01]  /*3910*/  DSETP.MAX.AND P1, P2, |R4|, R6, PT ;  /* 0x000000060400722a */ /* 0x000fe20003a2f200 */
[----:B------:R-:W-:Y:S01]  /*3920*/  IMAD.MOV.U32 R20, RZ, RZ, R5 ;  /* 0x000000ffff147224 */ /* 0x000fe200078e0005 */
[----:B0-----:R-:W-:Y:S01]  /*3930*/  DADD R16, R22, -R16 ;  /* 0x0000000016107229 */ /* 0x001fe20000000810 */
[----:B------:R-:W-:Y:S02]  /*3940*/  IMAD.MOV.U32 R0, RZ, RZ, R4 ;  /* 0x000000ffff007224 */ /* 0x000fe400078e0004 */
[----:B------:R-:W-:Y:S01]  /*3950*/  IMAD.MOV.U32 R23, RZ, RZ, R6 ;  /* 0x000000ffff177224 */ /* 0x000fe200078e0006 */
[----:B------:R-:W-:Y:S01]  /*3960*/  FSEL R25, |R20|, R7, P1 ;  /* 0x0000000714197208 */ /* 0x000fe20000800200 */
[----:B--2---:R-:W-:Y:S02]  /*3970*/  DADD R14, -R26, R14 ;  /* 0x000000001a0e7229 */ /* 0x004fe4000000010e */
[----:B------:R-:W-:-:S05]  /*3980*/  DADD R4, -R10, 1 ;  /* 0x3ff000000a047429 */ /* 0x000fca0000000100 */
[----:B------:R-:W-:Y:S02]  /*3990*/  @P2 LOP3.LUT R25, R7, 0x80000, RZ, 0xfc, !PT ;  /* 0x0008000007192812 */ /* 0x000fe400078efcff */
[----:B------:R-:W-:-:S03]  /*39a0*/  SEL R6, R0, R23, P1 ;  /* 0x0000001700067207 */ /* 0x000fc60000800000 */
[----:B------:R-:W-:Y:S01]  /*39b0*/  IMAD.MOV.U32 R7, RZ, RZ, R25 ;  /* 0x000000ffff077224 */ /* 0x000fe200078e0019 */
[----:B------:R-:W-:-:S05]  /*39c0*/  DSETP.GT.AND P0, PT, R16, R14, PT ;  /* 0x0000000e1000722a */ /* 0x000fca0003f04000 */
[----:B------:R-:W-:Y:S01]  /*39d0*/  DFMA R46, R4, R46, R6 ;  /* 0x0000002e042e722b */ /* 0x000fe20000000006 */
[----:B------:R-:W-:Y:S01]  /*39e0*/  FSEL R0, R16, RZ, P0 ;  /* 0x000000ff10007208 */ /* 0x000fe20000000000 */
[----:B------:R-:W-:Y:S02]  /*39f0*/  DSETP.GT.AND P1, PT, R16, RZ, PT ;  /* 0x000000ff1000722a */ /* 0x000fe40003f24000 */
[C---:B------:R-:W-:Y:S02]  /*3a00*/  DSETP.GT.AND P2, PT, R14.reuse, R16, PT ;  /* 0x000000100e00722a */ /* 0x040fe40003f44000 */
        /* <DEDUP_REMOVED lines=9> */
[----:B------:R-:W-:-:S04]  /*3aa0*/  DFMA R40, R4, R28, R6 ;  /* 0x0000001c0428722b */ /* 0x000fc80000000006 */
[----:B------:R-:W-:Y:S01]  /*3ab0*/  DFMA R30, R4, R30, R14 ;  /* 0x0000001e041e722b */ /* 0x000fe2000000000e */
[----:B------:R-:W-:Y:S02]  /*3ac0*/  CS2R R14, SRZ ;  /* 0x00000000000e7805 */ /* 0x000fe4000001ff00 */
[----:B------:R-:W-:Y:S01]  /*3ad0*/  CS2R R4, SRZ ;  /* 0x0000000000047805 */ /* 0x000fe2000001ff00 */
[----:B------:R-:W-:Y:S07]  /*3ae0*/  @!P0 BRA `(.L_x_126) ;  /* 0x0000000000b88947 */ /* 0x000fee0003800000 */
        /* <DEDUP_REMOVED lines=18> */
[----:B------:R-:W-:Y:S05]  /*3c10*/  CALL.REL.NOINC `($__internal_3_$__cuda_sm20_div_rn_f64_full) ;  /* 0x0000000400c47944 */ /* 0x000fea0003c00000 */
.L_x_128:
[----:B------:R-:W-:Y:S05]  /*3c20*/  BSYNC.RECONVERGENT B2 ;  /* 0x0000000000027941 */ /* 0x000fea0003800200 */
.L_x_127:
        /* <DEDUP_REMOVED lines=24> */
.L_x_130:
[----:B------:R-:W-:Y:S05]  /*3db0*/  BSYNC.RECONVERGENT B2 ;  /* 0x0000000000027941 */ /* 0x000fea0003800200 */
.L_x_129:
[----:B------:R-:W-:-:S11]  /*3dc0*/  DMUL R4, R4, 100 ;  /* 0x4059000004047828 */ /* 0x000fd60000000000 */
.L_x_126:
[----:B------:R-:W-:Y:S05]  /*3dd0*/  BSYNC.RECONVERGENT B1 ;  /* 0x0000000000017941 */ /* 0x000fea0003800200 */
.L_x_125:
        /* <DEDUP_REMOVED lines=24> */
.L_x_134:
[----:B------:R-:W-:Y:S05]  /*3f60*/  BSYNC.RECONVERGENT B2 ;  /* 0x0000000000027941 */ /* 0x000fea0003800200 */
.L_x_133:
[----:B------:R-:W-:-:S11]  /*3f70*/  DMUL R6, R6, 100 ;  /* 0x4059000006067828 */ /* 0x000fd60000000000 */
.L_x_132:
[----:B------:R-:W-:Y:S05]  /*3f80*/  BSYNC.RECONVERGENT B1 ;  /* 0x0000000000017941 */ /* 0x000fea0003800200 */
.L_x_131:
[----:B------:R-:W-:-:S13]  /*3f90*/  ISETP.GE.AND P0, PT, R3, R2, PT ;  /* 0x000000020300720c */ /* 0x000fda0003f06270 */
[----:B------:R-:W-:-:S04]  /*3fa0*/  @P0 VIADD R0, R2, 0xffffffff ;  /* 0xffffffff02000836 */ /* 0x000fc80000000000 */
[----:B------:R-:W0:Y:S02]  /*3fb0*/  @P0 I2F.F64.U32 R4, R0 ;  /* 0x0000000000040312 */ /* 0x000e240000201800 */
[----:B0-----:R-:W-:Y:S01]  /*3fc0*/  @P0 DFMA R18, R4, R18, R6 ;  /* 0x000000120412022b */ /* 0x001fe20000000006 */
[----:B------:R-:W-:-:S07]  /*3fd0*/  @P0 IMAD.WIDE.U32 R4, R21, 0x4, R8 ;  /* 0x0000000415040825 */ /* 0x000fce00078e0008 */
[----:B------:R-:W-:-:S10]  /*3fe0*/  @P0 DMUL R18, R18, R10 ;  /* 0x0000000a12120228 */ /* 0x000fd40000000000 */
[----:B------:R-:W0:Y:S02]  /*3ff0*/  @P0 F2F.F32.F64 R19, R18 ;  /* 0x0000001200130310 */ /* 0x000e240000301000 */
[----:B0-----:R0:W-:Y:S01]  /*4000*/  @P0 STG.E desc[UR8][R4.64], R19 ;  /* 0x0000001304000986 */ /* 0x0011e2000c101908 */
[----:B------:R-:W-:Y:S05]  /*4010*/  @P0 EXIT ;  /* 0x000000000000094d */ /* 0x000fea0003800000 */
[----:B------:R-:W-:Y:S01]  /*4020*/  VIADD R3, R3, 0x1 ;  /* 0x0000000103037836 */ /* 0x000fe20000000000 */
[----:B------:R-:W-:-:S04]  /*4030*/  DADD R6, R6, R12 ;  /* 0x0000000006067229 */ /* 0x000fc8000000000c */
[----:B------:R-:W-:-:S13]  /*4040*/  ISETP.NE.AND P0, PT, R3, R2, PT ;  /* 0x000000020300720c */ /* 0x000fda0003f05270 */
[----:B------:R-:W-:Y:S05]  /*4050*/  @P0 EXIT ;  /* 0x000000000000094d */ /* 0x000fea0003800000 */
[----:B------:R-:W-:Y:S01]  /*4060*/  DMUL R10, R6, R10 ;  /* 0x0000000a060a7228 */ /* 0x000fe20000000000 */
[----:B------:R-:W-:-:S09]  /*4070*/  IMAD.WIDE.U32 R8, R21, 0x4, R8 ;  /* 0x0000000415087825 */ /* 0x000fd200078e0008 */
[----:B------:R-:W1:Y:S02]  /*4080*/  F2F.F32.F64 R11, R10 ;  /* 0x0000000a000b7310 */ /* 0x000e640000301000 */
[----:B-1----:R-:W-:Y:S01]  /*4090*/  STG.E desc[UR8][R8.64], R11 ;  /* 0x0000000b08007986 */ /* 0x002fe2000c101908 */
[----:B------:R-:W-:Y:S05]  /*40a0*/  EXIT ;  /* 0x000000000000794d */ /* 0x000fea0003800000 */
        .weak           $__internal_2_$__cuda_sm20_dblrcp_rn_slowpath_v3
        .type           $__internal_2_$__cuda_sm20_dblrcp_rn_slowpath_v3,@function
        .size           $__internal_2_$__cuda_sm20_dblrcp_rn_slowpath_v3,($__internal_3_$__cuda_sm20_div_rn_f64_full - $__internal_2_$__cuda_sm20_dblrcp_rn_slowpath_v3)
$__internal_2_$__cuda_sm20_dblrcp_rn_slowpath_v3:
[----:B------:R-:W-:Y:S01]  /*40b0*/  DSETP.GTU.AND P0, PT, |R6|, +INF , PT ;  /* 0x7ff000000600742a */ /* 0x000fe20003f0c200 */
[----:B------:R-:W-:-:S13]  /*40c0*/  BSSY.RECONVERGENT B1, `(.L_x_135) ;  /* 0x0000023000017945 */ /* 0x000fda0003800200 */
        /* <DEDUP_REMOVED lines=22> */
.L_x_138:
        /* <DEDUP_REMOVED lines=10> */
.L_x_136:
[----:B------:R-:W-:Y:S01]  /*42d0*/  LOP3.LUT R11, R7, 0x80000, RZ, 0xfc, !PT ;  /* 0x00080000070b7812 */ /* 0x000fe200078efcff */
[----:B------:R-:W-:-:S07]  /*42e0*/  IMAD.MOV.U32 R10, RZ, RZ, R6 ;  /* 0x000000ffff0a7224 */ /* 0x000fce00078e0006 */
.L_x_137:
[----:B------:R-:W-:Y:S05]  /*42f0*/  BSYNC.RECONVERGENT B1 ;  /* 0x0000000000017941 */ /* 0x000fea0003800200 */
.L_x_135:
[----:B------:R-:W-:Y:S02]  /*4300*/  IMAD.MOV.U32 R6, RZ, RZ, R4 ;  /* 0x000000ffff067224 */ /* 0x000fe400078e0004 */
[----:B------:R-:W-:-:S04]  /*4310*/  IMAD.MOV.U32 R7, RZ, RZ, 0x0 ;  /* 0x00000000ff077424 */ /* 0x000fc800078e00ff */
[----:B------:R-:W-:Y:S05]  /*4320*/  RET.REL.NODEC R6 `(adx_batch_f32) ;  /* 0xffffffbc06347950 */ /* 0x000fea0003c3ffff */
        .weak           $__internal_3_$__cuda_sm20_div_rn_f64_full
        .type           $__internal_3_$__cuda_sm20_div_rn_f64_full,@function
        .size           $__internal_3_$__cuda_sm20_div_rn_f64_full,(.L_x_148 - $__internal_3_$__cuda_sm20_div_rn_f64_full)
$__internal_3_$__cuda_sm20_div_rn_f64_full:
[C---:B------:R-:W-:Y:S01]  /*4330*/  FSETP.GEU.AND P0, PT, |R39|.reuse, 1.469367938527859385e-39, PT ;  /* 0x001000002700780b */ /* 0x040fe20003f0e200 */
[----:B------:R-:W-:Y:S01]  /*4340*/  IMAD.MOV.U32 R50, RZ, RZ, 0x1 ;  /* 0x00000001ff327424 */ /* 0x000fe200078e00ff */
[----:B------:R-:W-:Y:S01]  /*4350*/  LOP3.LUT R36, R39, 0x800fffff, RZ, 0xc0, !PT ;  /* 0x800fffff27247812 */ /* 0x000fe200078ec0ff */
[----:B------:R-:W-:Y:S01]  /*4360*/  BSSY.RECONVERGENT B0, `(.L_x_139) ;  /* 0x0000059000007945 */ /* 0x000fe20003800200 */
[C---:B------:R-:W-:Y:S02]  /*4370*/  FSETP.GEU.AND P2, PT, |R41|.reuse, 1.469367938527859385e-39, PT ;  /* 0x001000002900780b */ /* 0x040fe40003f4e200 */
[----:B------:R-:W-:Y:S01]  /*4380*/  LOP3.LUT R37, R36, 0x3ff00000, RZ, 0xfc, !PT ;  /* 0x3ff0000024257812 */ /* 0x000fe200078efcff */
[----:B------:R-:W-:Y:S01]  /*4390*/  IMAD.MOV.U32 R36, RZ, RZ, R38 ;  /* 0x000000ffff247224 */ /* 0x000fe200078e0026 */
[----:B------:R-:W-:Y:S02]  /*43a0*/  LOP3.LUT R6, R41, 0x7ff00000, RZ, 0xc0, !PT ;  /* 0x7ff0000029067812 */ /* 0x000fe400078ec0ff */
[----:B------:R-:W-:-:S03]  /*43b0*/  LOP3.LUT R49, R39, 0x7ff00000, RZ, 0xc0, !PT ;  /* 0x7ff0000027317812 */ /* 0x000fc600078ec0ff */
[----:B------:R-:W-:Y:S01]  /*43c0*/  @!P0 DMUL R36, R38, 8.98846567431157953865e+307 ;  /* 0x7fe0000026248828 */ /* 0x000fe20000000000 */
[C---:B------:R-:W-:Y:S01]  /*43d0*/  ISETP.GE.U32.AND P1, PT, R6.reuse, R49, PT ;  /* 0x000000310600720c */ /* 0x040fe20003f26070 */
[----:B------:R-:W-:Y:S02]  /*43e0*/  IMAD.MOV.U32 R48, RZ, RZ, R6 ;  /* 0x000000ffff307224 */ /* 0x000fe400078e0006 */
[----:B------:R-:W-:Y:S01]  /*43f0*/  @!P2 LOP3.LUT R7, R39, 0x7ff00000, RZ, 0xc0, !PT ;  /* 0x7ff000002707a812 */ /* 0x000fe200078ec0ff */
[----:B------:R-:W-:Y:S01]  /*4400*/  @!P2 IMAD.MOV.U32 R44, RZ, RZ, RZ ;  /* 0x000000ffff2ca224 */ /* 0x000fe200078e00ff */
[----:B------:R-:W0:Y:S02]  /*4410*/  MUFU.RCP64H R51, R37 ;  /* 0x0000002500337308 */ /* 0x000e240000001800 */
[----:B------:R-:W-:Y:S01]  /*4420*/  @!P2 ISETP.GE.U32.AND P3, PT, R6, R7, PT ;  /* 0x000000070600a20c */ /* 0x000fe20003f66070 */
[----:B------:R-:W-:Y:S01]  /*4430*/  IMAD.MOV.U32 R7, RZ, RZ, 0x1ca00000 ;  /* 0x1ca00000ff077424 */ /* 0x000fe200078e00ff */
[----:B------:R-:W-:-:S04]  /*4440*/  @!P0 LOP3.LUT R49, R37, 0x7ff00000, RZ, 0xc0, !PT ;  /* 0x7ff0000025318812 */ /* 0x000fc800078ec0ff */
[----:B------:R-:W-:Y:S01]  /*4450*/  @!P2 SEL R45, R7, 0x63400000, !P3 ;  /* 0x63400000072da807 */ /* 0x000fe20005800000 */
[----:B0-----:R-:W-:-:S08]  /*4460*/  DFMA R42, R50, -R36, 1 ;  /* 0x3ff00000322a742b */ /* 0x001fd00000000824 */
[----:B------:R-:W-:-:S08]  /*4470*/  DFMA R42, R42, R42, R42 ;  /* 0x0000002a2a2a722b */ /* 0x000fd0000000002a */
[----:B------:R-:W-:Y:S01]  /*4480*/  DFMA R50, R50, R42, R50 ;  /* 0x0000002a3232722b */ /* 0x000fe20000000032 */
[--C-:B------:R-:W-:Y:S02]  /*4490*/  @!P2 LOP3.LUT R42, R45, 0x80000000, R41.reuse, 0xf8, !PT ;  /* 0x800000002d2aa812 */ /* 0x100fe400078ef829 */
[----:B------:R-:W-:Y:S02]  /*44a0*/  SEL R43, R7, 0x63400000, !P1 ;  /* 0x63400000072b7807 */ /* 0x000fe40004800000 */
[----:B------:R-:W-:Y:S01]  /*44b0*/  @!P2 LOP3.LUT R45, R42, 0x100000, RZ, 0xfc, !PT ;  /* 0x001000002a2da812 */ /* 0x000fe200078efcff */
[----:B------:R-:W-:Y:S02]  /*44c0*/  IMAD.MOV.U32 R42, RZ, RZ, R40 ;  /* 0x000000ffff2a7224 */ /* 0x000fe400078e0028 */
[----:B------:R-:W-:Y:S01]  /*44d0*/  DFMA R52, R50, -R36, 1 ;  /* 0x3ff000003234742b */ /* 0x000fe20000000824 */
[----:B------:R-:W-:-:S06]  /*44e0*/  LOP3.LUT R43, R43, 0x800fffff, R41, 0xf8, !PT ;  /* 0x800fffff2b2b7812 */ /* 0x000fcc00078ef829 */
[----:B------:R-:W-:Y:S02]  /*44f0*/  @!P2 DFMA R42, R42, 2, -R44 ;  /* 0x400000002a2aa82b */ /* 0x000fe4000000082c */
[----:B------:R-:W-:-:S08]  /*4500*/  DFMA R52, R50, R52, R50 ;  /* 0x000000343234722b */ /* 0x000fd00000000032 */
[----:B------:R-:W-:Y:S01]  /*4510*/  DMUL R50, R52, R42 ;  /* 0x0000002a34327228 */ /* 0x000fe20000000000 */
[----:B------:R-:W-:-:S07]  /*4520*/  @!P2 LOP3.LUT R48, R43, 0x7ff00000, RZ, 0xc0, !PT ;  /* 0x7ff000002b30a812 */ /* 0x000fce00078ec0ff */
[----:B------:R-:W-:-:S08]  /*4530*/  DFMA R44, R50, -R36, R42 ;  /* 0x80000024322c722b */ /* 0x000fd0000000002a */
[----:B------:R-:W-:Y:S01]  /*4540*/  DFMA R44, R52, R44, R50 ;  /* 0x0000002c342c722b */ /* 0x000fe20000000032 */
[----:B------:R-:W-:-:S05]  /*4550*/  VIADD R50, R48, 0xffffffff ;  /* 0xffffffff30327836 */ /* 0x000fca0000000000 */
[----:B------:R-:W-:Y:S01]  /*4560*/  ISETP.GT.U32.AND P0, PT, R50, 0x7feffffe, PT ;  /* 0x7feffffe3200780c */ /* 0x000fe20003f04070 */
[----:B------:R-:W-:-:S05]  /*4570*/  VIADD R50, R49, 0xffffffff ;  /* 0xffffffff31327836 */ /* 0x000fca0000000000 */
[----:B------:R-:W-:-:S13]  /*4580*/  ISETP.GT.U32.OR P0, PT, R50, 0x7feffffe, P0 ;  /* 0x7feffffe3200780c */ /* 0x000fda0000704470 */
[----:B------:R-:W-:Y:S05]  /*4590*/  @P0 BRA `(.L_x_140) ;  /* 0x0000000000740947 */ /* 0x000fea0003800000 */
        /* <DEDUP_REMOVED lines=11> */
[----:B------:R-:W-:Y:S01]  /*4650*/  DFMA R36, R44, -R36, R42 ;  /* 0x800000242c24722b */ /* 0x000fe2000000002a */
[----:B------:R-:W-:-:S09]  /*4660*/  IMAD.MOV.U32 R40, RZ, RZ, RZ ;  /* 0x000000ffff287224 */ /* 0x000fd200078e00ff */
[C---:B------:R-:W-:Y:S02]  /*4670*/  FSETP.NEU.AND P0, PT, R37.reuse, RZ, PT ;  /* 0x000000ff2500720b */ /* 0x040fe40003f0d000 */
[----:B------:R-:W-:-:S04]  /*4680*/  LOP3.LUT R38, R37, 0x80000000, R39, 0x48, !PT ;  /* 0x8000000025267812 */ /* 0x000fc800078e4827 */
[----:B------:R-:W-:-:S07]  /*4690*/  LOP3.LUT R41, R38, R41, RZ, 0xfc, !PT ;  /* 0x0000002926297212 */ /* 0x000fce00078efcff */
[----:B------:R-:W-:Y:S05]  /*46a0*/  @!P0 BRA `(.L_x_141) ;  /* 0x0000000000908947 */ /* 0x000fea0003800000 */
[----:B------:R-:W-:Y:S01]  /*46b0*/  IMAD.MOV R37, RZ, RZ, -R7 ;  /* 0x000000ffff257224 */ /* 0x000fe200078e0a07 */
[----:B------:R-:W-:Y:S01]  /*46c0*/  IADD3 R7, PT, PT, -R7, -0x43300000, RZ ;  /* 0xbcd0000007077810 */ /* 0x000fe20007ffe1ff */
[----:B------:R-:W-:-:S06]  /*46d0*/  IMAD.MOV.U32 R36, RZ, RZ, RZ ;  /* 0x000000ffff247224 */ /* 0x000fcc00078e00ff */
[----:B------:R-:W-:Y:S02]  /*46e0*/  DFMA R36, R50, -R36, R44 ;  /* 0x800000243224722b */ /* 0x000fe4000000002c */
[----:B------:R-:W-:-:S08]  /*46f0*/  DMUL.RP R44, R44, R40 ;  /* 0x000000282c2c7228 */ /* 0x000fd00000008000 */
[----:B------:R-:W-:Y:S02]  /*4700*/  FSETP.NEU.AND P0, PT, |R37|, R7, PT ;  /* 0x000000072500720b */ /* 0x000fe40003f0d200 */
[----:B------:R-:W-:Y:S02]  /*4710*/  LOP3.LUT R38, R45, R38, RZ, 0x3c, !PT ;  /* 0x000000262d267212 */ /* 0x000fe400078e3cff */
[----:B------:R-:W-:Y:S02]  /*4720*/  FSEL R6, R44, R50, !P0 ;  /* 0x000000322c067208 */ /* 0x000fe40004000000 */
[----:B------:R-:W-:-:S03]  /*4730*/  FSEL R7, R38, R51, !P0 ;  /* 0x0000003326077208 */ /* 0x000fc60004000000 */
[----:B------:R-:W-:Y:S02]  /*4740*/  IMAD.MOV.U32 R50, RZ, RZ, R6 ;  /* 0x000000ffff327224 */ /* 0x000fe400078e0006 */
[----:B------:R-:W-:Y:S01]  /*4750*/  IMAD.MOV.U32 R51, RZ, RZ, R7 ;  /* 0x000000ffff337224 */ /* 0x000fe200078e0007 */
[----:B------:R-:W-:Y:S06]  /*4760*/  BRA `(.L_x_141) ;  /* 0x0000000000607947 */ /* 0x000fec0003800000 */
.L_x_140:
        /* <DEDUP_REMOVED lines=17> */
.L_x_143:
[----:B------:R-:W-:Y:S01]  /*4880*/  LOP3.LUT R7, R39, 0x80000, RZ, 0xfc, !PT ;  /* 0x0008000027077812 */ /* 0x000fe200078efcff */
[----:B------:R-:W-:-:S04]  /*4890*/  IMAD.MOV.U32 R50, RZ, RZ, R38 ;  /* 0x000000ffff327224 */ /* 0x000fc800078e0026 */
[----:B------:R-:W-:Y:S01]  /*48a0*/  IMAD.MOV.U32 R51, RZ, RZ, R7 ;  /* 0x000000ffff337224 */ /* 0x000fe200078e0007 */
[----:B------:R-:W-:Y:S06]  /*48b0*/  BRA `(.L_x_141) ;  /* 0x00000000000c7947 */ /* 0x000fec0003800000 */
.L_x_142:
[----:B------:R-:W-:Y:S01]  /*48c0*/  LOP3.LUT R7, R41, 0x80000, RZ, 0xfc, !PT ;  /* 0x0008000029077812 */ /* 0x000fe200078efcff */
[----:B------:R-:W-:-:S04]  /*48d0*/  IMAD.MOV.U32 R50, RZ, RZ, R40 ;  /* 0x000000ffff327224 */ /* 0x000fc800078e0028 */
[----:B------:R-:W-:-:S07]  /*48e0*/  IMAD.MOV.U32 R51, RZ, RZ, R7 ;  /* 0x000000ffff337224 */ /* 0x000fce00078e0007 */
.L_x_141:
[----:B------:R-:W-:Y:S05]  /*48f0*/  BSYNC.RECONVERGENT B0 ;  /* 0x0000000000007941 */ /* 0x000fea0003800200 */
.L_x_139:
[----:B------:R-:W-:Y:S02]  /*4900*/  IMAD.MOV.U32 R36, RZ, RZ, R4 ;  /* 0x000000ffff247224 */ /* 0x000fe400078e0004 */
[----:B------:R-:W-:Y:S02]  /*4910*/  IMAD.MOV.U32 R37, RZ, RZ, 0x0 ;  /* 0x00000000ff257424 */ /* 0x000fe400078e00ff */
[----:B------:R-:W-:Y:S02]  /*4920*/  IMAD.MOV.U32 R6, RZ, RZ, R50 ;  /* 0x000000ffff067224 */ /* 0x000fe400078e0032 */
[----:B------:R-:W-:Y:S01]  /*4930*/  IMAD.MOV.U32 R7, RZ, RZ, R51 ;  /* 0x000000ffff077224 */ /* 0x000fe200078e0033 */
[----:B------:R-:W-:Y:S06]  /*4940*/  RET.REL.NODEC R36 `(adx_batch_f32) ;  /* 0xffffffb424ac7950 */ /* 0x000fec0003c3ffff */
.L_x_144:
        /* <DEDUP_REMOVED lines=11> */
.L_x_148:


//--------------------- .nv.shared.reserved.0     --------------------------
	.section	.nv.shared.reserved.0,"aw",@nobits
	.weak		__nv_reservedSMEM_offset_0_alias
	.size		__nv_reservedSMEM_offset_0_alias, 0, 64
	.other		__nv_reservedSMEM_offset_0_alias,@"STO_CUDA_RESERVED_SHARED STV_DEFAULT"
__nv_reservedSMEM_offset_0_alias:
	.zero		0
	.zero		64


//--------------------- .nv.constant0.adx_many_series_one_param_time_major_f32 --------------------------
	.section	.nv.constant0.adx_many_series_one_param_time_major_f32,"a",@progbits
	.sectionflags	@""
	.align	4
.nv.constant0.adx_many_series_one_param_time_major_f32:
	.zero		952


//--------------------- .nv.constant0.adx_batch_f32 --------------------------
	.section	.nv.constant0.adx_batch_f32,"a",@progbits
	.sectionflags	@""
	.align	4
.nv.constant0.adx_batch_f32:
	.zero		952


//--------------------- SYMBOLS --------------------------

	.type		.nv.reservedSmem.offset0,@object
	.size		.nv.reservedSmem.offset0,0x4
